def attn_fwd(
    Q,
    K,
    V,
    Out,
    Lse,
    sm_scale,
    stride_qz,
    stride_qh,
    stride_qm,
    stride_qk,
    stride_kz,
    stride_kh,
    stride_kn,
    stride_kk,
    stride_vz,
    stride_vh,
    stride_vn,
    stride_vk,
    stride_oz,
    stride_oh,
    stride_om,
    stride_ok,
    seqlen_q,
    seqlen_k,
    BLOCK_M: tl.constexpr,
    BLOCK_N: tl.constexpr,
    HEAD_DIM: tl.constexpr,
    CAUSAL: tl.constexpr,
):
    start_m = tl.program_id(0)
    off_hz = tl.program_id(1)
    q_off = off_hz * stride_qh
    k_off = off_hz * stride_kh
    v_off = off_hz * stride_vh
    offs_m = start_m * BLOCK_M + tl.arange(0, BLOCK_M)
    offs_d = tl.arange(0, HEAD_DIM)
    offs_n = tl.arange(0, BLOCK_N)
    q_ptrs = Q + q_off + offs_m[:, None] * stride_qm + offs_d[None, :] * stride_qk
    k_ptrs = K + k_off + offs_d[:, None] * stride_kk + offs_n[None, :] * stride_kn
    v_ptrs = V + v_off + offs_n[:, None] * stride_vn + offs_d[None, :] * stride_vk
    m_i = tl.full([BLOCK_M], float("-inf"), dtype=tl.float32)
    l_i = tl.zeros([BLOCK_M], dtype=tl.float32) + 1.0
    acc = tl.zeros([BLOCK_M, HEAD_DIM], dtype=tl.float32)
    q = tl.load(q_ptrs)
    acc, l_i, m_i = _attn_fwd_inner(
        acc,
        l_i,
        m_i,
        q,
        k_ptrs,
        v_ptrs,
        sm_scale,
        stride_kn,
        stride_vn,
        start_m,
        seqlen_k,
        BLOCK_M,
        BLOCK_N,
        HEAD_DIM,
        CAUSAL,
    )
    acc = acc / l_i[:, None]
    lse = m_i + tl.math.log2(l_i) / 1.4426950408889634
    o_ptrs = (
        Out
        + off_hz * stride_oh
        + offs_m[:, None] * stride_om
        + offs_d[None, :] * stride_ok
    )
    tl.store(o_ptrs, acc.to(Out.dtype.element_ty))
    tl.store(Lse + off_hz * seqlen_q + offs_m, lse)

# config = {"BLOCK_M": 32, "BLOCK_N": 128, "HEAD_DIM": 64, "arch": "sm_100", "causal": false, "dtype": "bf16", "num_stages": 2, "num_warps": 4}
# arch = sm_100


// ===== COMPILED SASS (sm_100a) =====

	.target	sm_100a

	.elftype	@"ET_EXEC"


//--------------------- .note.nv.tkinfo           --------------------------
	.section	.note.nv.tkinfo,"",@"SHT_NOTE"
	.sectionflags	@"SHF_NOTE_NV_TKINFO"
	.tkinfo
        /*0018*/ 	.word	0x00000081
        /*0030*/ 	.string	""
        /*0030*/ 	.string	"ptxas-blackwell"
        /*0030*/ 	.string	"Cuda compilation tools, release 12.9, V12.9.86"
        /*0030*/ 	.string	"Build cuda_12.9.r12.9/compiler.36037853_0"
        /*0030*/ 	.string	"-v  -suppress-debug-info  -lineinfo  -arch sm_100a "



//--------------------- .note.nv.cuver            --------------------------
	.section	.note.nv.cuver,"",@"SHT_NOTE"
	.sectionflags	@"SHF_NOTE_NV_CUVER"
        /*0018*/ 	.short	0x0001
        /*001a*/ 	.short	0x0064
        /*001c*/ 	.short	0x0001
        /*001e*/ 	.short	0x0000
        /*0020*/ 	.short	0x0001
        /*0022*/ 	.short	0x0000


//--------------------- .nv.info                  --------------------------
	.section	.nv.info,"",@"SHT_CUDA_INFO"
	.align	4


	//----- nvinfo : EIATTR_REGCOUNT
	.align		4
        /*0000*/ 	.byte	0x04, 0x2f
        /*0002*/ 	.short	(.L_2 - .L_1)
	.align		4
.L_1:
        /*0004*/ 	.word	index@(attn_fwd)
        /*0008*/ 	.word	0x000000ff


	//----- nvinfo : EIATTR_FRAME_SIZE
	.align		4
.L_2:
        /*000c*/ 	.byte	0x04, 0x11
        /*000e*/ 	.short	(.L_4 - .L_3)
	.align		4
.L_3:
        /*0010*/ 	.word	index@(attn_fwd)
        /*0014*/ 	.word	0x00000228


	//----- nvinfo : EIATTR_MIN_STACK_SIZE
	.align		4
.L_4:
        /*0018*/ 	.byte	0x04, 0x12
        /*001a*/ 	.short	(.L_6 - .L_5)
	.align		4
.L_5:
        /*001c*/ 	.word	index@(attn_fwd)
        /*0020*/ 	.word	0x00000228
.L_6:


//--------------------- .nv.info.attn_fwd         --------------------------
	.section	.nv.info.attn_fwd,"",@"SHT_CUDA_INFO"
	.sectionflags	@""
	.align	4


	//----- nvinfo : EIATTR_CUDA_API_VERSION
	.align		4
        /*0000*/ 	.byte	0x04, 0x37
        /*0002*/ 	.short	(.L_8 - .L_7)
.L_7:
        /*0004*/ 	.word	0x00000081


	//----- nvinfo : EIATTR_KPARAM_INFO
	.align		4
.L_8:
        /*0008*/ 	.byte	0x04, 0x17
        /*000a*/ 	.short	(.L_10 - .L_9)
.L_9:
        /*000c*/ 	.word	0x00000000
        /*0010*/ 	.short	0x0019
        /*0012*/ 	.short	0x0080
        /*0014*/ 	.byte	0x00, 0xf4, 0x21, 0x00


	//----- nvinfo : EIATTR_KPARAM_INFO
	.align		4
.L_10:
        /*0018*/ 	.byte	0x04, 0x17
        /*001a*/ 	.short	(.L_12 - .L_11)
.L_11:
        /*001c*/ 	.word	0x00000000
        /*0020*/ 	.short	0x0018
        /*0022*/ 	.short	0x0078
        /*0024*/ 	.byte	0x00, 0xf4, 0x21, 0x00


	//----- nvinfo : EIATTR_KPARAM_INFO
	.align		4
.L_12:
        /*0028*/ 	.byte	0x04, 0x17
        /*002a*/ 	.short	(.L_14 - .L_13)
.L_13:
        /*002c*/ 	.word	0x00000000
        /*0030*/ 	.short	0x0017
        /*0032*/ 	.short	0x0070
        /*0034*/ 	.byte	0x00, 0xf0, 0x11, 0x00


	//----- nvinfo : EIATTR_KPARAM_INFO
	.align		4
.L_14:
        /*0038*/ 	.byte	0x04, 0x17
        /*003a*/ 	.short	(.L_16 - .L_15)
.L_15:
        /*003c*/ 	.word	0x00000000
        /*0040*/ 	.short	0x0016
        /*0042*/ 	.short	0x006c
        /*0044*/ 	.byte	0x00, 0xf0, 0x11, 0x00


	//----- nvinfo : EIATTR_KPARAM_INFO
	.align		4
.L_16:
        /*0048*/ 	.byte	0x04, 0x17
        /*004a*/ 	.short	(.L_18 - .L_17)
.L_17:
        /*004c*/ 	.word	0x00000000
        /*0050*/ 	.short	0x0015
        /*0052*/ 	.short	0x0068
        /*0054*/ 	.byte	0x00, 0xf0, 0x11, 0x00


	//----- nvinfo : EIATTR_KPARAM_INFO
	.align		4
.L_18:
        /*0058*/ 	.byte	0x04, 0x17
        /*005a*/ 	.short	(.L_20 - .L_19)
.L_19:
        /*005c*/ 	.word	0x00000000
        /*0060*/ 	.short	0x0014
        /*0062*/ 	.short	0x0064
        /*0064*/ 	.byte	0x00, 0xf0, 0x11, 0x00


	//----- nvinfo : EIATTR_KPARAM_INFO
	.align		4
.L_20:
        /*0068*/ 	.byte	0x04, 0x17
        /*006a*/ 	.short	(.L_22 - .L_21)
.L_21:
        /*006c*/ 	.word	0x00000000
        /*0070*/ 	.short	0x0013
        /*0072*/ 	.short	0x0060
        /*0074*/ 	.byte	0x00, 0xf0, 0x11, 0x00


	//----- nvinfo : EIATTR_KPARAM_INFO
	.align		4
.L_22:
        /*0078*/ 	.byte	0x04, 0x17
        /*007a*/ 	.short	(.L_24 - .L_23)
.L_23:
        /*007c*/ 	.word	0x00000000
        /*0080*/ 	.short	0x0012
        /*0082*/ 	.short	0x005c
        /*0084*/ 	.byte	0x00, 0xf0, 0x11, 0x00


	//----- nvinfo : EIATTR_KPARAM_INFO
	.align		4
.L_24:
        /*0088*/ 	.byte	0x04, 0x17
        /*008a*/ 	.short	(.L_26 - .L_25)
.L_25:
        /*008c*/ 	.word	0x00000000
        /*0090*/ 	.short	0x0011
        /*0092*/ 	.short	0x0058
        /*0094*/ 	.byte	0x00, 0xf0, 0x11, 0x00


	//----- nvinfo : EIATTR_KPARAM_INFO
	.align		4
.L_26:
        /*0098*/ 	.byte	0x04, 0x17
        /*009a*/ 	.short	(.L_28 - .L_27)
.L_27:
        /*009c*/ 	.word	0x00000000
        /*00a0*/ 	.short	0x0010
        /*00a2*/ 	.short	0x0054
        /*00a4*/ 	.byte	0x00, 0xf0, 0x11, 0x00


	//----- nvinfo : EIATTR_KPARAM_INFO
	.align		4
.L_28:
        /*00a8*/ 	.byte	0x04, 0x17
        /*00aa*/ 	.short	(.L_30 - .L_29)
.L_29:
        /*00ac*/ 	.word	0x00000000
        /*00b0*/ 	.short	0x000f
        /*00b2*/ 	.short	0x0050
        /*00b4*/ 	.byte	0x00, 0xf0, 0x11, 0x00


	//----- nvinfo : EIATTR_KPARAM_INFO
	.align		4
.L_30:
        /*00b8*/ 	.byte	0x04, 0x17
        /*00ba*/ 	.short	(.L_32 - .L_31)
.L_31:
        /*00bc*/ 	.word	0x00000000
        /*00c0*/ 	.short	0x000e
        /*00c2*/ 	.short	0x004c
        /*00c4*/ 	.byte	0x00, 0xf0, 0x11, 0x00


	//----- nvinfo : EIATTR_KPARAM_INFO
	.align		4
.L_32:
        /*00c8*/ 	.byte	0x04, 0x17
        /*00ca*/ 	.short	(.L_34 - .L_33)
.L_33:
        /*00cc*/ 	.word	0x00000000
        /*00d0*/ 	.short	0x000d
        /*00d2*/ 	.short	0x0048
        /*00d4*/ 	.byte	0x00, 0xf0, 0x11, 0x00


	//----- nvinfo : EIATTR_KPARAM_INFO
	.align		4
.L_34:
        /*00d8*/ 	.byte	0x04, 0x17
        /*00da*/ 	.short	(.L_36 - .L_35)
.L_35:
        /*00dc*/ 	.word	0x00000000
        /*00e0*/ 	.short	0x000c
        /*00e2*/ 	.short	0x0044
        /*00e4*/ 	.byte	0x00, 0xf0, 0x11, 0x00


	//----- nvinfo : EIATTR_KPARAM_INFO
	.align		4
.L_36:
        /*00e8*/ 	.byte	0x04, 0x17
        /*00ea*/ 	.short	(.L_38 - .L_37)
.L_37:
        /*00ec*/ 	.word	0x00000000
        /*00f0*/ 	.short	0x000b
        /*00f2*/ 	.short	0x0040
        /*00f4*/ 	.byte	0x00, 0xf0, 0x11, 0x00


	//----- nvinfo : EIATTR_KPARAM_INFO
	.align		4
.L_38:
        /*00f8*/ 	.byte	0x04, 0x17
        /*00fa*/ 	.short	(.L_40 - .L_39)
.L_39:
        /*00fc*/ 	.word	0x00000000
        /*0100*/ 	.short	0x000a
        /*0102*/ 	.short	0x003c
        /*0104*/ 	.byte	0x00, 0xf0, 0x11, 0x00


	//----- nvinfo : EIATTR_KPARAM_INFO
	.align		4
.L_40:
        /*0108*/ 	.byte	0x04, 0x17
        /*010a*/ 	.short	(.L_42 - .L_41)
.L_41:
        /*010c*/ 	.word	0x00000000
        /*0110*/ 	.short	0x0009
        /*0112*/ 	.short	0x0038
        /*0114*/ 	.byte	0x00, 0xf0, 0x11, 0x00


	//----- nvinfo : EIATTR_KPARAM_INFO
	.align		4
.L_42:
        /*0118*/ 	.byte	0x04, 0x17
        /*011a*/ 	.short	(.L_44 - .L_43)
.L_43:
        /*011c*/ 	.word	0x00000000
        /*0120*/ 	.short	0x0008
        /*0122*/ 	.short	0x0034
        /*0124*/ 	.byte	0x00, 0xf0, 0x11, 0x00


	//----- nvinfo : EIATTR_KPARAM_INFO
	.align		4
.L_44:
        /*0128*/ 	.byte	0x04, 0x17
        /*012a*/ 	.short	(.L_46 - .L_45)
.L_45:
        /*012c*/ 	.word	0x00000000
        /*0130*/ 	.short	0x0007
        /*0132*/ 	.short	0x0030
        /*0134*/ 	.byte	0x00, 0xf0, 0x11, 0x00


	//----- nvinfo : EIATTR_KPARAM_INFO
	.align		4
.L_46:
        /*0138*/ 	.byte	0x04, 0x17
        /*013a*/ 	.short	(.L_48 - .L_47)
.L_47:
        /*013c*/ 	.word	0x00000000
        /*0140*/ 	.short	0x0006
        /*0142*/ 	.short	0x002c
        /*0144*/ 	.byte	0x00, 0xf0, 0x11, 0x00


	//----- nvinfo : EIATTR_KPARAM_INFO
	.align		4
.L_48:
        /*0148*/ 	.byte	0x04, 0x17
        /*014a*/ 	.short	(.L_50 - .L_49)
.L_49:
        /*014c*/ 	.word	0x00000000
        /*0150*/ 	.short	0x0005
        /*0152*/ 	.short	0x0028
        /*0154*/ 	.byte	0x00, 0xf0, 0x11, 0x00


	//----- nvinfo : EIATTR_KPARAM_INFO
	.align		4
.L_50:
        /*0158*/ 	.byte	0x04, 0x17
        /*015a*/ 	.short	(.L_52 - .L_51)
.L_51:
        /*015c*/ 	.word	0x00000000
        /*0160*/ 	.short	0x0004
        /*0162*/ 	.short	0x0020
        /*0164*/ 	.byte	0x00, 0xf4, 0x21, 0x00


	//----- nvinfo : EIATTR_KPARAM_INFO
	.align		4
.L_52:
        /*0168*/ 	.byte	0x04, 0x17
        /*016a*/ 	.short	(.L_54 - .L_53)
.L_53:
        /*016c*/ 	.word	0x00000000
        /*0170*/ 	.short	0x0003
        /*0172*/ 	.short	0x0018
        /*0174*/ 	.byte	0x00, 0xf4, 0x21, 0x00


	//----- nvinfo : EIATTR_KPARAM_INFO
	.align		4
.L_54:
        /*0178*/ 	.byte	0x04, 0x17
        /*017a*/ 	.short	(.L_56 - .L_55)
.L_55:
        /*017c*/ 	.word	0x00000000
        /*0180*/ 	.short	0x0002
        /*0182*/ 	.short	0x0010
        /*0184*/ 	.byte	0x00, 0xf4, 0x21, 0x00


	//----- nvinfo : EIATTR_KPARAM_INFO
	.align		4
.L_56:
        /*0188*/ 	.byte	0x04, 0x17
        /*018a*/ 	.short	(.L_58 - .L_57)
.L_57:
        /*018c*/ 	.word	0x00000000
        /*0190*/ 	.short	0x0001
        /*0192*/ 	.short	0x0008
        /*0194*/ 	.byte	0x00, 0xf4, 0x21, 0x00


	//----- nvinfo : EIATTR_KPARAM_INFO
	.align		4
.L_58:
        /*0198*/ 	.byte	0x04, 0x17
        /*019a*/ 	.short	(.L_60 - .L_59)
.L_59:
        /*019c*/ 	.word	0x00000000
        /*01a0*/ 	.short	0x0000
        /*01a2*/ 	.short	0x0000
        /*01a4*/ 	.byte	0x00, 0xf4, 0x21, 0x00


	//----- nvinfo : EIATTR_SPARSE_MMA_MASK
	.align		4
.L_60:
        /*01a8*/ 	.byte	0x03, 0x50
        /*01aa*/ 	.short	0x0000


	//----- nvinfo : EIATTR_MAXREG_COUNT
	.align		4
        /*01ac*/ 	.byte	0x03, 0x1b
        /*01ae*/ 	.short	0x00ff


	//----- nvinfo : EIATTR_NUM_BARRIERS
	.align		4
        /*01b0*/ 	.byte	0x02, 0x4c
        /*01b2*/ 	.byte	0x01
	.zero		1


	//----- nvinfo : EIATTR_ANNOTATIONS
	.align		4
        /*01b4*/ 	.byte	0x04, 0x55
        /*01b6*/ 	.short	(.L_62 - .L_61)


	//   ....[0]....
.L_61:
        /*01b8*/ 	.word	0x00000001
        /*01bc*/ 	.byte	0xf0, 0x0a, 0x00, 0x00, 0x01, 0x00, 0x00, 0x00, 0x50, 0x0b, 0x00, 0x00, 0x01, 0x00, 0x00, 0x00
        /* <DEDUP_REMOVED lines=67> */
        /*05fc*/ 	.byte	0x80, 0x32, 0x00, 0x00, 0x01, 0x00, 0x00, 0x00, 0xa0, 0x32, 0x00, 0x00


	//----- nvinfo : EIATTR_COOP_GROUP_MASK_REGIDS
	.align		4
.L_62:
        /*0608*/ 	.byte	0x04, 0x29
        /*060a*/ 	.short	(.L_64 - .L_63)


	//   ....[0]....
.L_63:
        /*060c*/ 	.word	0xffffffff


	//   ....[1]....
        /*0610*/ 	.word	0xffffffff


	//   ....[2]....
        /*0614*/ 	.word	0xffffffff


	//   ....[3]....
        /*0618*/ 	.word	0xffffffff


	//   ....[4]....
        /*061c*/ 	.word	0xffffffff


	//   ....[5]....
        /*0620*/ 	.word	0xffffffff


	//   ....[6]....
        /*0624*/ 	.word	0xffffffff


	//   ....[7]....
        /*0628*/ 	.word	0xffffffff


	//   ....[8]....
        /*062c*/ 	.word	0xffffffff


	//   ....[9]....
        /*0630*/ 	.word	0xffffffff


	//   ....[10]....
        /*0634*/ 	.word	0xffffffff


	//   ....[11]....
        /*0638*/ 	.word	0xffffffff


	//   ....[12]....
        /*063c*/ 	.word	0xffffffff


	//   ....[13]....
        /*0640*/ 	.word	0xffffffff


	//   ....[14]....
        /*0644*/ 	.word	0xffffffff


	//   ....[15]....
        /*0648*/ 	.word	0xffffffff


	//   ....[16]....
        /*064c*/ 	.word	0xffffffff


	//   ....[17]....
        /*0650*/ 	.word	0xffffffff


	//   ....[18]....
        /*0654*/ 	.word	0xffffffff


	//   ....[19]....
        /*0658*/ 	.word	0xffffffff


	//----- nvinfo : EIATTR_COOP_GROUP_INSTR_OFFSETS
	.align		4
.L_64:
        /*065c*/ 	.byte	0x04, 0x28
        /*065e*/ 	.short	(.L_66 - .L_65)


	//   ....[0]....
.L_65:
        /*0660*/ 	.word	0x00004100


	//   ....[1]....
        /*0664*/ 	.word	0x00004110


	//   ....[2]....
        /*0668*/ 	.word	0x00004120


	//   ....[3]....
        /*066c*/ 	.word	0x00004130


	//   ....[4]....
        /*0670*/ 	.word	0x00004180


	//   ....[5]....
        /*0674*/ 	.word	0x00004190


	//   ....[6]....
        /*0678*/ 	.word	0x000041a0


	//   ....[7]....
        /*067c*/ 	.word	0x000041b0


	//   ....[8]....
        /*0680*/ 	.word	0x000042f0


	//   ....[9]....
        /*0684*/ 	.word	0x00004310


	//   ....[10]....
        /*0688*/ 	.word	0x00004b90


	//   ....[11]....
        /*068c*/ 	.word	0x00004ba0


	//   ....[12]....
        /*0690*/ 	.word	0x00004bb0


	//   ....[13]....
        /*0694*/ 	.word	0x00004bc0


	//   ....[14]....
        /*0698*/ 	.word	0x00004c10


	//   ....[15]....
        /*069c*/ 	.word	0x00004c20


	//   ....[16]....
        /*06a0*/ 	.word	0x00004c30


	//   ....[17]....
        /*06a4*/ 	.word	0x00004c40


	//   ....[18]....
        /*06a8*/ 	.word	0x00004da0


	//   ....[19]....
        /*06ac*/ 	.word	0x00004dc0


	//----- nvinfo : EIATTR_VRC_CTA_INIT_COUNT
	.align		4
.L_66:
        /*06b0*/ 	.byte	0x02, 0x4a
	.zero		1
	.zero		1


	//----- nvinfo : EIATTR_EXIT_INSTR_OFFSETS
	.align		4
        /*06b4*/ 	.byte	0x04, 0x1c
        /*06b6*/ 	.short	(.L_68 - .L_67)


	//   ....[0]....
.L_67:
        /*06b8*/ 	.word	0x00007880


	//   ....[1]....
        /*06bc*/ 	.word	0x000078b0


	//----- nvinfo : EIATTR_REQNTID
	.align		4
.L_68:
        /*06c0*/ 	.byte	0x04, 0x10
        /*06c2*/ 	.short	(.L_70 - .L_69)
.L_69:
        /*06c4*/ 	.word	0x00000080
        /*06c8*/ 	.word	0x00000001
        /*06cc*/ 	.word	0x00000001


	//----- nvinfo : EIATTR_CBANK_PARAM_SIZE
	.align		4
.L_70:
        /*06d0*/ 	.byte	0x03, 0x19
        /*06d2*/ 	.short	0x0088


	//----- nvinfo : EIATTR_PARAM_CBANK
	.align		4
        /*06d4*/ 	.byte	0x04, 0x0a
        /*06d6*/ 	.short	(.L_72 - .L_71)
	.align		4
.L_71:
        /*06d8*/ 	.word	index@(.nv.constant0.attn_fwd)
        /*06dc*/ 	.short	0x0380
        /*06de*/ 	.short	0x0088


	//----- nvinfo : EIATTR_SW_WAR
	.align		4
.L_72:
        /*06e0*/ 	.byte	0x04, 0x36
        /*06e2*/ 	.short	(.L_74 - .L_73)
.L_73:
        /*06e4*/ 	.word	0x00000008
.L_74:


//--------------------- .nv.compat                --------------------------
	.section	.nv.compat,"",@"SHT_CUDA_COMPAT_INFO"
	.align	4
        /*0000*/ 	.byte	0x02, 0x02, 0x01, 0x00, 0x02, 0x05, 0x05, 0x00, 0x02, 0x03, 0x00, 0x00, 0x02, 0x06, 0x01, 0x00


//--------------------- .nv.callgraph             --------------------------
	.section	.nv.callgraph,"",@"SHT_CUDA_CALLGRAPH"
	.align	4
	.sectionentsize	8
	.align		4
        /*0000*/ 	.word	0x00000000
	.align		4
        /*0004*/ 	.word	0xffffffff
	.align		4
        /*0008*/ 	.word	0x00000000
	.align		4
        /*000c*/ 	.word	0xfffffffe
	.align		4
        /*0010*/ 	.word	0x00000000
	.align		4
        /*0014*/ 	.word	0xfffffffd
	.align		4
        /*0018*/ 	.word	0x00000000
	.align		4
        /*001c*/ 	.word	0xfffffffc


//--------------------- .nv.constant4             --------------------------
	.section	.nv.constant4,"a",@progbits
	.align	8
	.align		8
.nv.constant4:
        /*0000*/ 	.dword	_$_str


//--------------------- .text.attn_fwd            --------------------------
	.section	.text.attn_fwd,"ax",@progbits
	.align	128
        .global         attn_fwd
        .type           attn_fwd,@function
        .size           attn_fwd,(.L_x_3 - attn_fwd)
        .other          attn_fwd,@"STO_CUDA_ENTRY STV_DEFAULT"
attn_fwd:
.text.attn_fwd:
[----:B------:R-:W0:Y:S01]  /*0000*/  LDC R1, c[0x0][0x37c] ;  /* 0x0000df00ff017b82 */ /* 0x000e220000000800 */
[----:B------:R-:W1:Y:S07]  /*0010*/  S2R R33, SR_TID.X ;  /* 0x0000000000217919 */ /* 0x000e6e0000002100 */
[----:B------:R-:W2:Y:S01]  /*0020*/  S2UR UR9, SR_CTAID.Y ;  /* 0x00000000000979c3 */ /* 0x000ea20000002600 */
[----:B------:R-:W2:Y:S01]  /*0030*/  LDCU.64 UR4, c[0x0][0x3b0] ;  /* 0x00007600ff0477ac */ /* 0x000ea20008000a00 */
[----:B0-----:R-:W-:Y:S01]  /*0040*/  VIADD R1, R1, 0xfffffdd8 ;  /* 0xfffffdd801017836 */ /* 0x001fe20000000000 */
[----:B------:R-:W0:Y:S01]  /*0050*/  S2R R3, SR_CTAID.X ;  /* 0x0000000000037919 */ /* 0x000e220000002500 */
[----:B------:R-:W3:Y:S04]  /*0060*/  LDCU.64 UR10, c[0x0][0x358] ;  /* 0x00006b00ff0a77ac */ /* 0x000ee80008000a00 */
[----:B------:R-:W4:Y:S08]  /*0070*/  LDC R19, c[0x0][0x3b8] ;  /* 0x0000ee00ff137b82 */ /* 0x000f300000000800 */
[----:B------:R-:W5:Y:S01]  /*0080*/  LDC.64 R30, c[0x0][0x380] ;  /* 0x0000e000ff1e7b82 */ /* 0x000f620000000a00 */
[----:B--2---:R-:W-:-:S04]  /*0090*/  UIMAD UR4, UR9, UR4, URZ ;  /* 0x00000004090472a4 */ /* 0x004fc8000f8e02ff */
[----:B------:R-:W-:Y:S01]  /*00a0*/  USHF.L.U32 UR6, UR4, 0x1, URZ ;  /* 0x0000000104067899 */ /* 0x000fe200080006ff */
[----:B-1----:R-:W-:Y:S02]  /*00b0*/  LOP3.LUT R252, R33, 0x1f, RZ, 0xc0, !PT ;  /* 0x0000001f21fc7812 */ /* 0x002fe400078ec0ff */
[----:B------:R-:W-:-:S03]  /*00c0*/  SHF.R.U32.HI R2, RZ, 0x5, R33 ;  /* 0x00000005ff027819 */ /* 0x000fc60000011621 */
[----:B0-----:R-:W-:Y:S01]  /*00d0*/  IMAD R252, R3, 0x20, R252 ;  /* 0x0000002003fc7824 */ /* 0x001fe200078e02fc */
[----:B------:R-:W-:-:S03]  /*00e0*/  SGXT.U32 R2, R2, 0x2 ;  /* 0x000000020202781a */ /* 0x000fc60000000000 */
[----:B------:R-:W-:Y:S01]  /*00f0*/  IMAD R0, R252, UR5, RZ ;  /* 0x00000005fc007c24 */ /* 0x000fe2000f8e02ff */
[----:B------:R-:W-:Y:S01]  /*0100*/  UIMAD.WIDE UR4, UR4, 0x2, URZ ;  /* 0x00000002040478a5 */ /* 0x000fe2000f8e02ff */
[----:B----4-:R-:W-:-:S03]  /*0110*/  IMAD R4, R2, R19, RZ ;  /* 0x0000001302047224 */ /* 0x010fc600078e02ff */
[C---:B------:R-:W-:Y:S01]  /*0120*/  SHF.L.U32 R3, R0.reuse, 0x1, RZ ;  /* 0x0000000100037819 */ /* 0x040fe200000006ff */
[----:B------:R-:W-:Y:S02]  /*0130*/  IMAD R5, R19, 0x4, R4 ;  /* 0x0000000413057824 */ /* 0x000fe400078e0204 */
[----:B------:R-:W-:Y:S01]  /*0140*/  IMAD.HI R0, R0, 0x2, RZ ;  /* 0x0000000200007827 */ /* 0x000fe200078e02ff */
[----:B-----5:R-:W-:-:S03]  /*0150*/  IADD3 R29, P0, P1, R3, UR6, R30 ;  /* 0x00000006031d7c10 */ /* 0x020fc6000f91e01e */
[C---:B------:R-:W-:Y:S01]  /*0160*/  IMAD R7, R19.reuse, 0x4, R5 ;  /* 0x0000000413077824 */ /* 0x040fe200078e0205 */
[----:B------:R-:W-:Y:S02]  /*0170*/  IADD3.X R31, PT, PT, R0, UR5, R31, P0, P1 ;  /* 0x00000005001f7c10 */ /* 0x000fe400087e241f */
[C---:B------:R-:W-:Y:S02]  /*0180*/  LEA R2, P0, R4.reuse, R29, 0x1 ;  /* 0x0000001d04027211 */ /* 0x040fe400078008ff */
[----:B------:R-:W-:Y:S02]  /*0190*/  LEA R0, R19, R7, 0x2 ;  /* 0x0000000713007211 */ /* 0x000fe400078e10ff */
[----:B------:R-:W-:Y:S02]  /*01a0*/  LEA.HI.X.SX32 R3, R4, R31, 0x1, P0 ;  /* 0x0000001f04037211 */ /* 0x000fe400000f0eff */
[-C--:B------:R-:W-:Y:S01]  /*01b0*/  LEA R4, P0, R5, R29.reuse, 0x1 ;  /* 0x0000001d05047211 */ /* 0x080fe200078008ff */
[----:B------:R-:W-:Y:S01]  /*01c0*/  IMAD R11, R19, 0x4, R0 ;  /* 0x00000004130b7824 */ /* 0x000fe200078e0200 */
[----:B------:R-:W-:Y:S01]  /*01d0*/  LEA R6, P1, R7, R29, 0x1 ;  /* 0x0000001d07067211 */ /* 0x000fe200078208ff */
[----:B---3--:R0:W2:Y:S01]  /*01e0*/  LDG.E.U16 R20, desc[UR10][R2.64] ;  /* 0x0000000a02147981 */ /* 0x0080a2000c1e1500 */
[----:B------:R-:W-:Y:S01]  /*01f0*/  LEA.HI.X.SX32 R5, R5, R31, 0x1, P0 ;  /* 0x0000001f05057211 */ /* 0x000fe200000f0eff */
[----:B------:R-:W-:Y:S01]  /*0200*/  IMAD R12, R19, 0x4, R11 ;  /* 0x00000004130c7824 */ /* 0x000fe200078e020b */
[----:B------:R-:W-:-:S02]  /*0210*/  LEA R8, P0, R0, R29, 0x1 ;  /* 0x0000001d00087211 */ /* 0x000fc400078008ff */
[-C--:B------:R-:W-:Y:S01]  /*0220*/  LEA.HI.X.SX32 R7, R7, R31.reuse, 0x1, P1 ;  /* 0x0000001f07077211 */ /* 0x080fe200008f0eff */
[----:B------:R-:W3:Y:S01]  /*0230*/  LDG.E.U16 R21, desc[UR10][R4.64] ;  /* 0x0000000a04157981 */ /* 0x000ee2000c1e1500 */
[----:B------:R-:W-:Y:S02]  /*0240*/  LEA.HI.X.SX32 R9, R0, R31, 0x1, P0 ;  /* 0x0000001f00097211 */ /* 0x000fe400000f0eff */
[C---:B------:R-:W-:Y:S01]  /*0250*/  LEA R0, R19.reuse, R12, 0x2 ;  /* 0x0000000c13007211 */ /* 0x040fe200078e10ff */
[----:B------:R1:W4:Y:S04]  /*0260*/  LDG.E.U16 R22, desc[UR10][R6.64] ;  /* 0x0000000a06167981 */ /* 0x000328000c1e1500 */
[C---:B------:R-:W-:Y:S01]  /*0270*/  IMAD R13, R19.reuse, 0x4, R0 ;  /* 0x00000004130d7824 */ /* 0x040fe200078e0200 */
[----:B0-----:R-:W-:Y:S01]  /*0280*/  LEA R2, P0, R12, R29, 0x1 ;  /* 0x0000001d0c027211 */ /* 0x001fe200078008ff */
[----:B------:R0:W5:Y:S03]  /*0290*/  LDG.E.U16 R23, desc[UR10][R8.64] ;  /* 0x0000000a08177981 */ /* 0x000166000c1e1500 */
[----:B------:R-:W-:-:S02]  /*02a0*/  LEA R14, R19, R13, 0x2 ;  /* 0x0000000d130e7211 */ /* 0x000fc400078e10ff */
[----:B------:R-:W-:Y:S02]  /*02b0*/  LEA.HI.X.SX32 R3, R12, R31, 0x1, P0 ;  /* 0x0000001f0c037211 */ /* 0x000fe400000f0eff */
[CC--:B-1----:R-:W-:Y:S01]  /*02c0*/  LEA R6, P0, R0.reuse, R29.reuse, 0x1 ;  /* 0x0000001d00067211 */ /* 0x0c2fe200078008ff */
[----:B------:R-:W-:Y:S01]  /*02d0*/  IMAD R16, R19, 0x4, R14 ;  /* 0x0000000413107824 */ /* 0x000fe200078e020e */
[----:B------:R-:W-:Y:S01]  /*02e0*/  LEA R10, P1, R11, R29, 0x1 ;  /* 0x0000001d0b0a7211 */ /* 0x000fe200078208ff */
[----:B------:R-:W3:Y:S01]  /*02f0*/  LDG.E.U16 R25, desc[UR10][R2.64] ;  /* 0x0000000a02197981 */ /* 0x000ee2000c1e1500 */
[-C--:B------:R-:W-:Y:S02]  /*0300*/  LEA.HI.X.SX32 R7, R0, R31.reuse, 0x1, P0 ;  /* 0x0000001f00077211 */ /* 0x080fe400000f0eff */
[----:B------:R-:W-:Y:S02]  /*0310*/  LEA R0, R19, R16, 0x2 ;  /* 0x0000001013007211 */ /* 0x000fe400078e10ff */
[----:B------:R-:W-:Y:S01]  /*0320*/  LEA.HI.X.SX32 R11, R11, R31, 0x1, P1 ;  /* 0x0000001f0b0b7211 */ /* 0x000fe200008f0eff */
[----:B------:R-:W3:Y:S01]  /*0330*/  LDG.E.U16 R26, desc[UR10][R6.64] ;  /* 0x0000000a061a7981 */ /* 0x000ee2000c1e1500 */
[----:B------:R-:W-:Y:S01]  /*0340*/  LEA R4, P0, R13, R29, 0x1 ;  /* 0x0000001d0d047211 */ /* 0x000fe200078008ff */
[----:B------:R-:W-:-:S02]  /*0350*/  IMAD R17, R19, 0x4, R0 ;  /* 0x0000000413117824 */ /* 0x000fc400078e0200 */
[----:B------:R1:W5:Y:S01]  /*0360*/  LDG.E.U16 R24, desc[UR10][R10.64] ;  /* 0x0000000a0a187981 */ /* 0x000362000c1e1500 */
[----:B------:R-:W-:Y:S02]  /*0370*/  LEA.HI.X.SX32 R5, R13, R31, 0x1, P0 ;  /* 0x0000001f0d057211 */ /* 0x000fe400000f0eff */
[-C--:B0-----:R-:W-:Y:S02]  /*0380*/  LEA R8, P0, R0, R29.reuse, 0x1 ;  /* 0x0000001d00087211 */ /* 0x081fe400078008ff */
[----:B------:R-:W-:Y:S01]  /*0390*/  LEA R12, P1, R14, R29, 0x1 ;  /* 0x0000001d0e0c7211 */ /* 0x000fe200078208ff */
[----:B------:R0:W5:Y:S01]  /*03a0*/  LDG.E.U16 R27, desc[UR10][R4.64] ;  /* 0x0000000a041b7981 */ /* 0x000162000c1e1500 */
[----:B-1----:R-:W-:Y:S02]  /*03b0*/  LEA R11, R19, R17, 0x2 ;  /* 0x00000011130b7211 */ /* 0x002fe400078e10ff */
[----:B------:R-:W-:Y:S02]  /*03c0*/  LEA.HI.X.SX32 R9, R0, R31, 0x1, P0 ;  /* 0x0000001f00097211 */ /* 0x000fe400000f0eff */
[----:B------:R-:W-:Y:S01]  /*03d0*/  LEA R10, P0, R11, R29, 0x1 ;  /* 0x0000001d0b0a7211 */ /* 0x000fe200078008ff */
[----:B------:R-:W-:-:S03]  /*03e0*/  IMAD R18, R19, 0x4, R11 ;  /* 0x0000000413127824 */ /* 0x000fc600078e020b */
[----:B------:R-:W-:Y:S01]  /*03f0*/  LEA.HI.X.SX32 R11, R11, R31, 0x1, P0 ;  /* 0x0000001f0b0b7211 */ /* 0x000fe200000f0eff */
[----:B------:R-:W5:Y:S01]  /*0400*/  LDG.E.U16 R9, desc[UR10][R8.64] ;  /* 0x0000000a08097981 */ /* 0x000f62000c1e1500 */
[C---:B------:R-:W-:Y:S02]  /*0410*/  LEA R0, R19.reuse, R18, 0x2 ;  /* 0x0000001213007211 */ /* 0x040fe400078e10ff */
[----:B------:R-:W-:Y:S01]  /*0420*/  LEA R2, P0, R16, R29, 0x1 ;  /* 0x0000001d10027211 */ /* 0x000fe200078008ff */
[----:B------:R-:W5:Y:S01]  /*0430*/  LDG.E.U16 R10, desc[UR10][R10.64] ;  /* 0x0000000a0a0a7981 */ /* 0x000f62000c1e1500 */
[-C--:B------:R-:W-:Y:S01]  /*0440*/  LEA.HI.X.SX32 R13, R14, R31.reuse, 0x1, P1 ;  /* 0x0000001f0e0d7211 */ /* 0x080fe200008f0eff */
[----:B------:R-:W-:Y:S01]  /*0450*/  IMAD R19, R19, 0x4, R0 ;  /* 0x0000000413137824 */ /* 0x000fe200078e0200 */
[----:B------:R-:W-:Y:S02]  /*0460*/  LEA.HI.X.SX32 R3, R16, R31, 0x1, P0 ;  /* 0x0000001f10037211 */ /* 0x000fe400000f0eff */
[-C--:B------:R-:W-:Y:S01]  /*0470*/  LEA R14, P1, R0, R29.reuse, 0x1 ;  /* 0x0000001d000e7211 */ /* 0x080fe200078208ff */
[----:B------:R1:W5:Y:S01]  /*0480*/  LDG.E.U16 R28, desc[UR10][R12.64] ;  /* 0x0000000a0c1c7981 */ /* 0x000362000c1e1500 */
[----:B0-----:R-:W-:-:S02]  /*0490*/  LEA R4, P0, R17, R29, 0x1 ;  /* 0x0000001d11047211 */ /* 0x001fc400078008ff */
[-C--:B------:R-:W-:Y:S01]  /*04a0*/  LEA.HI.X.SX32 R15, R0, R31.reuse, 0x1, P1 ;  /* 0x0000001f000f7211 */ /* 0x080fe200008f0eff */
[----:B------:R0:W5:Y:S01]  /*04b0*/  LDG.E.U16 R2, desc[UR10][R2.64] ;  /* 0x0000000a02027981 */ /* 0x000162000c1e1500 */
[----:B------:R-:W-:Y:S02]  /*04c0*/  LEA.HI.X.SX32 R5, R17, R31, 0x1, P0 ;  /* 0x0000001f11057211 */ /* 0x000fe400000f0eff */
[CC--:B------:R-:W-:Y:S01]  /*04d0*/  LEA R6, P1, R18.reuse, R29.reuse, 0x1 ;  /* 0x0000001d12067211 */ /* 0x0c0fe200078208ff */
[----:B------:R-:W5:Y:S01]  /*04e0*/  LDG.E.U16 R14, desc[UR10][R14.64] ;  /* 0x0000000a0e0e7981 */ /* 0x000f62000c1e1500 */
[C---:B-1----:R-:W-:Y:S02]  /*04f0*/  LEA R12, P0, R19.reuse, R29, 0x1 ;  /* 0x0000001d130c7211 */ /* 0x042fe400078008ff */
[-C--:B------:R-:W-:Y:S01]  /*0500*/  LEA.HI.X.SX32 R7, R18, R31.reuse, 0x1, P1 ;  /* 0x0000001f12077211 */ /* 0x080fe200008f0eff */
[----:B------:R-:W5:Y:S01]  /*0510*/  LDG.E.U16 R4, desc[UR10][R4.64] ;  /* 0x0000000a04047981 */ /* 0x000f62000c1e1500 */
[----:B------:R-:W-:-:S03]  /*0520*/  LEA.HI.X.SX32 R13, R19, R31, 0x1, P0 ;  /* 0x0000001f130d7211 */ /* 0x000fc600000f0eff */
[----:B------:R-:W5:Y:S04]  /*0530*/  LDG.E.U16 R6, desc[UR10][R6.64] ;  /* 0x0000000a06067981 */ /* 0x000f68000c1e1500 */
[----:B------:R-:W5:Y:S01]  /*0540*/  LDG.E.U16 R12, desc[UR10][R12.64] ;  /* 0x0000000a0c0c7981 */ /* 0x000f62000c1e1500 */
[----:B------:R-:W1:Y:S01]  /*0550*/  S2UR UR8, SR_CgaCtaId ;  /* 0x00000000000879c3 */ /* 0x000e620000008800 */
[----:B------:R-:W-:Y:S01]  /*0560*/  UMOV UR4, 0x400 ;  /* 0x0000040000047882 */ /* 0x000fe20000000000 */
[----:B------:R-:W-:Y:S02]  /*0570*/  SHF.R.S32.HI R0, RZ, 0x6, R33 ;  /* 0x00000006ff007819 */ /* 0x000fe40000011421 */
[----:B------:R-:W-:Y:S02]  /*0580*/  LOP3.LUT R8, R33, 0x3f, RZ, 0xc0, !PT ;  /* 0x0000003f21087812 */ /* 0x000fe400078ec0ff */
[----:B------:R-:W-:-:S02]  /*0590*/  SGXT R0, R0, 0x1 ;  /* 0x000000010000781a */ /* 0x000fc40000000200 */
[----:B0-----:R-:W-:Y:S01]  /*05a0*/  SHF.L.U32 R3, R8, 0x1, RZ ;  /* 0x0000000108037819 */ /* 0x001fe200000006ff */
[----:B-1----:R-:W-:Y:S01]  /*05b0*/  ULEA UR8, UR8, UR4, 0x18 ;  /* 0x0000000408087291 */ /* 0x002fe2000f8ec0ff */
[----:B------:R-:W0:Y:S02]  /*05c0*/  LDCU UR4, c[0x0][0x3f0] ;  /* 0x00007e00ff0477ac */ /* 0x000e240008000800 */
[----:B------:R-:W-:-:S04]  /*05d0*/  LOP3.LUT R3, R3, 0x90, R0, 0x78, !PT ;  /* 0x0000009003037812 */ /* 0x000fc800078e7800 */
[----:B------:R-:W-:Y:S01]  /*05e0*/  LOP3.LUT R0, R3, 0x20, RZ, 0x3c, !PT ;  /* 0x0000002003007812 */ /* 0x000fe200078e3cff */
[----:B------:R-:W-:Y:S01]  /*05f0*/  IMAD.MOV.U32 R88, RZ, RZ, -0x800000 ;  /* 0xff800000ff587424 */ /* 0x000fe200078e00ff */
[----:B------:R-:W-:Y:S01]  /*0600*/  MOV R89, 0xff800000 ;  /* 0xff80000000597802 */ /* 0x000fe20000000f00 */
[----:B0-----:R-:W-:Y:S01]  /*0610*/  UISETP.GE.AND UP0, UPT, UR4, 0x1, UPT ;  /* 0x000000010400788c */ /* 0x001fe2000bf06270 */
[----:B------:R-:W-:Y:S01]  /*0620*/  IMAD.MOV.U32 R90, RZ, RZ, -0x800000 ;  /* 0xff800000ff5a7424 */ /* 0x000fe200078e00ff */
[----:B------:R-:W-:Y:S01]  /*0630*/  MOV R91, 0xff800000 ;  /* 0xff800000005b7802 */ /* 0x000fe20000000f00 */
[----:B------:R-:W-:Y:S01]  /*0640*/  IMAD.MOV.U32 R180, RZ, RZ, 0x3f800000 ;  /* 0x3f800000ffb47424 */ /* 0x000fe200078e00ff */
[----:B------:R-:W-:Y:S01]  /*0650*/  MOV R181, 0x3f800000 ;  /* 0x3f80000000b57802 */ /* 0x000fe20000000f00 */
[----:B------:R-:W-:Y:S01]  /*0660*/  IMAD.MOV.U32 R178, RZ, RZ, 0x3f800000 ;  /* 0x3f800000ffb27424 */ /* 0x000fe200078e00ff */
[----:B------:R-:W-:Y:S02]  /*0670*/  MOV R179, 0x3f800000 ;  /* 0x3f80000000b37802 */ /* 0x000fe40000000f00 */
[----:B------:R-:W-:-:S02]  /*0680*/  CS2R R84, SRZ ;  /* 0x0000000000547805 */ /* 0x000fc4000001ff00 */
[----:B------:R-:W-:Y:S02]  /*0690*/  CS2R R86, SRZ ;  /* 0x0000000000567805 */ /* 0x000fe4000001ff00 */
[----:B------:R-:W-:Y:S02]  /*06a0*/  CS2R R80, SRZ ;  /* 0x0000000000507805 */ /* 0x000fe4000001ff00 */
[----:B------:R-:W-:Y:S02]  /*06b0*/  CS2R R82, SRZ ;  /* 0x0000000000527805 */ /* 0x000fe4000001ff00 */
[----:B------:R-:W-:Y:S02]  /*06c0*/  CS2R R76, SRZ ;  /* 0x00000000004c7805 */ /* 0x000fe4000001ff00 */
[----:B------:R-:W-:Y:S02]  /*06d0*/  CS2R R78, SRZ ;  /* 0x00000000004e7805 */ /* 0x000fe4000001ff00 */
[----:B------:R-:W-:-:S02]  /*06e0*/  CS2R R72, SRZ ;  /* 0x0000000000487805 */ /* 0x000fc4000001ff00 */
[----:B------:R-:W-:Y:S01]  /*06f0*/  CS2R R74, SRZ ;  /* 0x00000000004a7805 */ /* 0x000fe2000001ff00 */
[----:B--2---:R-:W-:Y:S04]  /*0700*/  STS.U16 [R3+UR8+0x6000], R20 ;  /* 0x0060001403007988 */ /* 0x004fe80008000408 */
[----:B----4-:R-:W-:Y:S04]  /*0710*/  STS.U16 [R3+UR8+0x6200], R22 ;  /* 0x0062001603007988 */ /* 0x010fe80008000408 */
[----:B---3--:R-:W-:Y:S04]  /*0720*/  STS.U16 [R3+UR8+0x6600], R26 ;  /* 0x0066001a03007988 */ /* 0x008fe80008000408 */
[----:B-----5:R-:W-:Y:S04]  /*0730*/  STS.U16 [R3+UR8+0x6400], R24 ;  /* 0x0064001803007988 */ /* 0x020fe80008000408 */
[----:B------:R-:W-:Y:S04]  /*0740*/  STS.U16 [R3+UR8+0x6a00], R9 ;  /* 0x006a000903007988 */ /* 0x000fe80008000408 */
        /* <DEDUP_REMOVED lines=10> */
[----:B------:R0:W-:Y:S02]  /*07f0*/  STS.U16 [R0+UR8+0x6f00], R12 ;  /* 0x006f000c00007988 */ /* 0x0001e40008000408 */
[----:B0-----:R-:W-:Y:S01]  /*0800*/  LOP3.LUT R0, R33, 0x7f, RZ, 0xc0, !PT ;  /* 0x0000007f21007812 */ /* 0x001fe200078ec0ff */
[----:B------:R-:W-:Y:S06]  /*0810*/  BRA.U !UP0, `(.L_x_0) ;  /* 0x0000005908cc7547 */ /* 0x000fec000b800000 */
[----:B------:R-:W0:Y:S01]  /*0820*/  LDC.64 R128, c[0x0][0x3c0] ;  /* 0x0000f000ff807b82 */ /* 0x000e220000000a00 */
[----:B------:R-:W-:Y:S01]  /*0830*/  SHF.R.U32.HI R2, RZ, 0x6, R33 ;  /* 0x00000006ff027819 */ /* 0x000fe20000011621 */
[----:B------:R-:W1:Y:S01]  /*0840*/  LDCU UR4, c[0x0][0x3c8] ;  /* 0x00007900ff0477ac */ /* 0x000e620008000800 */
[----:B------:R-:W-:Y:S01]  /*0850*/  LOP3.LUT P0, RZ, R33, 0x3, RZ, 0xc0, !PT ;  /* 0x0000000321ff7812 */ /* 0x000fe2000780c0ff */
[----:B------:R-:W-:Y:S01]  /*0860*/  IMAD.MOV.U32 R181, RZ, RZ, 0x3f800000 ;  /* 0x3f800000ffb57424 */ /* 0x000fe200078e00ff */
[----:B------:R-:W-:Y:S01]  /*0870*/  SGXT.U32 R2, R2, 0x1 ;  /* 0x000000010202781a */ /* 0x000fe20000000000 */
[----:B------:R-:W2:Y:S01]  /*0880*/  LDCU.64 UR6, c[0x0][0x3d0] ;  /* 0x00007a00ff0677ac */ /* 0x000ea20008000a00 */
[----:B------:R-:W-:Y:S01]  /*0890*/  MOV R182, 0xff800000 ;  /* 0xff80000000b67802 */ /* 0x000fe20000000f00 */
[----:B------:R-:W3:Y:S01]  /*08a0*/  LDC.64 R6, c[0x0][0x390] ;  /* 0x0000e400ff067b82 */ /* 0x000ee20000000a00 */
[----:B------:R-:W-:Y:S01]  /*08b0*/  MOV R180, 0x3f800000 ;  /* 0x3f80000000b47802 */ /* 0x000fe20000000f00 */
[----:B------:R-:W4:Y:S01]  /*08c0*/  LDCU.64 UR12, c[0x0][0x388] ;  /* 0x00007100ff0c77ac */ /* 0x000f220008000a00 */
[----:B------:R-:W-:Y:S01]  /*08d0*/  MOV R178, 0x3f800000 ;  /* 0x3f80000000b27802 */ /* 0x000fe20000000f00 */
[----:B------:R-:W-:-:S04]  /*08e0*/  IMAD.MOV.U32 R179, RZ, RZ, 0x3f800000 ;  /* 0x3f800000ffb37424 */ /* 0x000fc800078e00ff */
[----:B------:R-:W5:Y:S01]  /*08f0*/  LDC R176, c[0x0][0x3d8] ;  /* 0x0000f600ffb07b82 */ /* 0x000f620000000800 */
[----:B-1----:R-:W-:Y:S01]  /*0900*/  IMAD R8, R8, UR4, RZ ;  /* 0x0000000408087c24 */ /* 0x002fe2000f8e02ff */
[----:B------:R-:W-:Y:S01]  /*0910*/  UMOV UR4, URZ ;  /* 0x000000ff00047c82 */ /* 0x000fe20008000000 */
[----:B0-----:R-:W-:Y:S01]  /*0920*/  IMAD R4, R2, R129, RZ ;  /* 0x0000008102047224 */ /* 0x001fe200078e02ff */
[----:B--2---:R-:W-:Y:S02]  /*0930*/  UIMAD UR6, UR9, UR6, URZ ;  /* 0x00000006090672a4 */ /* 0x004fe4000f8e02ff */
[----:B------:R-:W-:Y:S02]  /*0940*/  IMAD R2, R128, UR9, RZ ;  /* 0x0000000980027c24 */ /* 0x000fe4000f8e02ff */
[C---:B------:R-:W-:Y:S01]  /*0950*/  IMAD R10, R129.reuse, 0x2, R4 ;  /* 0x00000002810a7824 */ /* 0x040fe200078e0204 */
[----:B------:R-:W-:Y:S01]  /*0960*/  USHF.L.U32 UR5, UR6, 0x1, URZ ;  /* 0x0000000106057899 */ /* 0x000fe200080006ff */
[----:B------:R-:W-:Y:S01]  /*0970*/  IMAD R9, R0, UR7, RZ ;  /* 0x0000000700097c24 */ /* 0x000fe2000f8e02ff */
[----:B------:R-:W-:Y:S01]  /*0980*/  SHF.L.U32 R0, R2, 0x1, RZ ;  /* 0x0000000102007819 */ /* 0x000fe200000006ff */
[C---:B------:R-:W-:Y:S01]  /*0990*/  IMAD.SHL.U32 R3, R8.reuse, 0x2, RZ ;  /* 0x0000000208037824 */ /* 0x040fe200078e00ff */
[----:B------:R-:W-:Y:S01]  /*09a0*/  LEA R12, R129, R10, 0x1 ;  /* 0x0000000a810c7211 */ /* 0x000fe200078e08ff */
[----:B------:R-:W-:Y:S01]  /*09b0*/  IMAD.HI R5, R8, 0x2, RZ ;  /* 0x0000000208057827 */ /* 0x000fe200078e02ff */
[----:B------:R-:W-:-:S02]  /*09c0*/  UIMAD.WIDE UR6, UR6, 0x2, URZ ;  /* 0x00000002060678a5 */ /* 0x000fc4000f8e02ff */
[----:B----4-:R-:W-:Y:S01]  /*09d0*/  IADD3 R11, P1, P2, R3, UR12, R0 ;  /* 0x0000000c030b7c10 */ /* 0x010fe2000fa3e000 */
[----:B------:R-:W-:Y:S01]  /*09e0*/  IMAD R14, R129, 0x2, R12 ;  /* 0x00000002810e7824 */ /* 0x000fe200078e020c */
[----:B------:R-:W-:Y:S01]  /*09f0*/  SHF.L.U32 R3, R9, 0x1, RZ ;  /* 0x0000000109037819 */ /* 0x000fe200000006ff */
[----:B------:R-:W-:Y:S01]  /*0a00*/  IMAD.HI R2, R2, 0x2, RZ ;  /* 0x0000000202027827 */ /* 0x000fe200078e02ff */
[-C--:B------:R-:W-:Y:S01]  /*0a10*/  LEA R138, P3, R4, R11.reuse, 0x1 ;  /* 0x0000000b048a7211 */ /* 0x080fe200078608ff */
[----:B------:R-:W0:Y:S01]  /*0a20*/  LDCU UR12, c[0x0][0x3f0] ;  /* 0x00007e00ff0c77ac */ /* 0x000e220008000800 */
[----:B------:R-:W-:Y:S01]  /*0a30*/  LEA R16, R129, R14, 0x1 ;  /* 0x0000000e81107211 */ /* 0x000fe200078e08ff */
[----:B------:R-:W-:Y:S01]  /*0a40*/  IMAD.HI R130, R9, 0x2, RZ ;  /* 0x0000000209827827 */ /* 0x000fe200078e02ff */
[----:B------:R-:W-:Y:S02]  /*0a50*/  IADD3.X R5, PT, PT, R5, UR13, R2, P1, P2 ;  /* 0x0000000d05057c10 */ /* 0x000fe40008fe4402 */
[-C--:B------:R-:W-:Y:S01]  /*0a60*/  LEA R136, P4, R10, R11.reuse, 0x1 ;  /* 0x0000000b0a887211 */ /* 0x080fe200078808ff */
[C---:B------:R-:W-:Y:S01]  /*0a70*/  IMAD R18, R129.reuse, 0x2, R16 ;  /* 0x0000000281127824 */ /* 0x040fe200078e0210 */
[----:B------:R-:W-:Y:S01]  /*0a80*/  LEA R134, P5, R12, R11, 0x1 ;  /* 0x0000000b0c867211 */ /* 0x000fe200078a08ff */
[----:B-----5:R-:W-:Y:S01]  /*0a90*/  IMAD R131, R176, 0x4e, RZ ;  /* 0x0000004eb0837824 */ /* 0x020fe200078e02ff */
[----:B------:R-:W-:Y:S01]  /*0aa0*/  LEA.HI.X.SX32 R139, R4, R5, 0x1, P3 ;  /* 0x00000005048b7211 */ /* 0x000fe200018f0eff */
[C---:B------:R-:W-:Y:S01]  /*0ab0*/  IMAD R143, R176.reuse, 0x4a, RZ ;  /* 0x0000004ab08f7824 */ /* 0x040fe200078e02ff */
[C---:B------:R-:W-:Y:S01]  /*0ac0*/  LEA R20, R129.reuse, R18, 0x1 ;  /* 0x0000001281147211 */ /* 0x040fe200078e08ff */
[----:B------:R-:W-:Y:S01]  /*0ad0*/  IMAD R29, R176, 0x27, RZ ;  /* 0x00000027b01d7824 */ /* 0x000fe200078e02ff */
[----:B------:R-:W-:Y:S01]  /*0ae0*/  LEA R132, P6, R14, R11, 0x1 ;  /* 0x0000000b0e847211 */ /* 0x000fe200078c08ff */
[----:B------:R1:W-:Y:S01]  /*0af0*/  STL.64 [R1+0x220], R138 ;  /* 0x0002208a01007387 */ /* 0x0003e20000100a00 */
[-C--:B------:R-:W-:Y:S01]  /*0b00*/  LEA.HI.X.SX32 R137, R10, R5.reuse, 0x1, P4 ;  /* 0x000000050a897211 */ /* 0x080fe200020f0eff */
[C---:B------:R-:W-:Y:S01]  /*0b10*/  IMAD R22, R129.reuse, 0x2, R20 ;  /* 0x0000000281167824 */ /* 0x040fe200078e0214 */
[-C--:B------:R-:W-:Y:S01]  /*0b20*/  LEA.HI.X.SX32 R135, R12, R5.reuse, 0x1, P5 ;  /* 0x000000050c877211 */ /* 0x080fe200028f0eff */
[----:B------:R-:W-:Y:S01]  /*0b30*/  IMAD R31, R176, 0x28, RZ ;  /* 0x00000028b01f7824 */ /* 0x000fe200078e02ff */
[----:B------:R-:W-:Y:S01]  /*0b40*/  LEA.HI.X.SX32 R133, R14, R5, 0x1, P6 ;  /* 0x000000050e857211 */ /* 0x000fe200030f0eff */
[----:B------:R2:W-:Y:S01]  /*0b50*/  STL.64 [R1+0x218], R136 ;  /* 0x0002188801007387 */ /* 0x0005e20000100a00 */
[----:B------:R-:W-:Y:S01]  /*0b60*/  LEA R24, R129, R22, 0x1 ;  /* 0x0000001681187211 */ /* 0x000fe200078e08ff */
[----:B------:R-:W-:Y:S01]  /*0b70*/  IMAD R25, R176, 0x25, RZ ;  /* 0x00000025b0197824 */ /* 0x000fe200078e02ff */
[C---:B------:R-:W-:Y:S01]  /*0b80*/  LEA R12, P6, R22.reuse, R11, 0x1 ;  /* 0x0000000b160c7211 */ /* 0x040fe200078c08ff */
[----:B------:R4:W-:Y:S01]  /*0b90*/  STL.64 [R1+0x210], R134 ;  /* 0x0002108601007387 */ /* 0x0009e20000100a00 */
[----:B---3--:R-:W-:Y:S01]  /*0ba0*/  IADD3 R6, P1, P2, R3, UR5, R6 ;  /* 0x0000000503067c10 */ /* 0x008fe2000fa3e006 */
[C---:B------:R-:W-:Y:S01]  /*0bb0*/  IMAD R26, R129.reuse, 0x2, R24 ;  /* 0x00000002811a7824 */ /* 0x040fe200078e0218 */
[----:B------:R-:W-:Y:S01]  /*0bc0*/  LEA.HI.X.SX32 R13, R22, R5, 0x1, P6 ;  /* 0x00000005160d7211 */ /* 0x000fe200030f0eff */
[----:B------:R3:W-:Y:S01]  /*0bd0*/  STL.64 [R1+0x208], R132 ;  /* 0x0002088401007387 */ /* 0x0007e20000100a00 */
[----:B------:R-:W-:Y:S01]  /*0be0*/  IADD3.X R7, PT, PT, R130, UR7, R7, P1, P2 ;  /* 0x0000000782077c10 */ /* 0x000fe20008fe4407 */
[C---:B-1----:R-:W-:Y:S01]  /*0bf0*/  IMAD R139, R176.reuse, 0x46, RZ ;  /* 0x00000046b08b7824 */ /* 0x042fe200078e02ff */
[C---:B------:R-:W-:Y:S01]  /*0c00*/  LEA R28, R129.reuse, R26, 0x1 ;  /* 0x0000001a811c7211 */ /* 0x040fe200078e08ff */
[----:B------:R-:W-:Y:S01]  /*0c10*/  IMAD R121, R176, 0x54, RZ ;  /* 0x00000054b0797824 */ /* 0x000fe200078e02ff */
[-C--:B--2---:R-:W-:Y:S01]  /*0c20*/  LEA R136, P3, R16, R11.reuse, 0x1 ;  /* 0x0000000b10887211 */ /* 0x084fe200078608ff */
[C---:B------:R-:W-:Y:S01]  /*0c30*/  IMAD.SHL.U32 R21, R176.reuse, 0x4, RZ ;  /* 0x00000004b0157824 */ /* 0x040fe200078e00ff */
[----:B------:R-:W-:Y:S01]  /*0c40*/  SHF.L.U32 R23, R176, 0x3, RZ ;  /* 0x00000003b0177819 */ /* 0x000fe200000006ff */
[C---:B------:R-:W-:Y:S01]  /*0c50*/  IMAD R30, R129.reuse, 0x2, R28 ;  /* 0x00000002811e7824 */ /* 0x040fe200078e021c */
[----:B----4-:R-:W-:Y:S01]  /*0c60*/  LEA R134, P4, R18, R11, 0x1 ;  /* 0x0000000b12867211 */ /* 0x010fe200078808ff */
[----:B------:R-:W-:Y:S01]  /*0c70*/  IMAD R109, R176, 0x14, RZ ;  /* 0x00000014b06d7824 */ /* 0x000fe200078e02ff */
[----:B------:R-:W-:Y:S01]  /*0c80*/  LEA.HI.X.SX32 R137, R16, R5, 0x1, P3 ;  /* 0x0000000510897211 */ /* 0x000fe200018f0eff */
[C---:B------:R-:W-:Y:S01]  /*0c90*/  IMAD R35, R176.reuse, 0x2a, RZ ;  /* 0x0000002ab0237824 */ /* 0x040fe200078e02ff */
[C---:B------:R-:W-:Y:S01]  /*0ca0*/  LEA R32, R129.reuse, R30, 0x1 ;  /* 0x0000001e81207211 */ /* 0x040fe200078e08ff */
[----:B------:R-:W-:Y:S01]  /*0cb0*/  IMAD R39, R176, 0x2c, RZ ;  /* 0x0000002cb0277824 */ /* 0x000fe200078e02ff */
[----:B---3--:R-:W-:Y:S01]  /*0cc0*/  LEA R132, P5, R20, R11, 0x1 ;  /* 0x0000000b14847211 */ /* 0x008fe200078a08ff */
[----:B------:R1:W-:Y:S01]  /*0cd0*/  STL.64 [R1+0x200], R136 ;  /* 0x0002008801007387 */ /* 0x0003e20000100a00 */
[----:B------:R-:W-:Y:S01]  /*0ce0*/  LEA.HI.X.SX32 R135, R18, R5, 0x1, P4 ;  /* 0x0000000512877211 */ /* 0x000fe200020f0eff */
[C---:B------:R-:W-:Y:S01]  /*0cf0*/  IMAD R34, R129.reuse, 0x2, R32 ;  /* 0x0000000281227824 */ /* 0x040fe200078e0220 */
[-C--:B------:R-:W-:Y:S01]  /*0d00*/  LEA R18, P3, R24, R11.reuse, 0x1 ;  /* 0x0000000b18127211 */ /* 0x080fe200078608ff */
[----:B------:R-:W-:Y:S01]  /*0d10*/  IMAD R125, R176, 0x12, RZ ;  /* 0x00000012b07d7824 */ /* 0x000fe200078e02ff */
[----:B------:R-:W-:Y:S01]  /*0d20*/  LEA R16, P4, R26, R11, 0x1 ;  /* 0x0000000b1a107211 */ /* 0x000fe200078808ff */
[----:B------:R-:W-:Y:S01]  /*0d30*/  STL.64 [R1+0x1f8], R134 ;  /* 0x0001f88601007387 */ /* 0x000fe20000100a00 */
[C---:B------:R-:W-:Y:S01]  /*0d40*/  LEA R36, R129.reuse, R34, 0x1 ;  /* 0x0000002281247211 */ /* 0x040fe200078e08ff */
[----:B------:R-:W-:Y:S01]  /*0d50*/  IMAD R95, R176, 0x16, RZ ;  /* 0x00000016b05f7824 */ /* 0x000fe200078e02ff */
[-C--:B------:R-:W-:Y:S01]  /*0d60*/  LEA.HI.X.SX32 R133, R20, R5.reuse, 0x1, P5 ;  /* 0x0000000514857211 */ /* 0x080fe200028f0eff */
[----:B------:R-:W-:Y:S01]  /*0d70*/  IMAD R43, R176, 0x2e, RZ ;  /* 0x0000002eb02b7824 */ /* 0x000fe200078e02ff */
[-C--:B------:R-:W-:Y:S01]  /*0d80*/  LEA.HI.X.SX32 R19, R24, R5.reuse, 0x1, P3 ;  /* 0x0000000518137211 */ /* 0x080fe200018f0eff */
[C---:B------:R-:W-:Y:S01]  /*0d90*/  IMAD R38, R129.reuse, 0x2, R36 ;  /* 0x0000000281267824 */ /* 0x040fe200078e0224 */
[----:B------:R-:W-:Y:S01]  /*0da0*/  LEA.HI.X.SX32 R17, R26, R5, 0x1, P4 ;  /* 0x000000051a117211 */ /* 0x000fe200020f0eff */
[----:B------:R2:W-:Y:S01]  /*0db0*/  STL.64 [R1+0x1f0], R132 ;  /* 0x0001f08401007387 */ /* 0x0005e20000100a00 */
[----:B------:R-:W-:Y:S01]  /*0dc0*/  LEA R14, P5, R28, R11, 0x1 ;  /* 0x0000000b1c0e7211 */ /* 0x000fe200078a08ff */
[----:B-1----:R-:W-:Y:S01]  /*0dd0*/  IMAD R137, R176, 0x44, RZ ;  /* 0x00000044b0897824 */ /* 0x002fe200078e02ff */
[C---:B------:R-:W-:Y:S01]  /*0de0*/  LEA R40, R129.reuse, R38, 0x1 ;  /* 0x0000002681287211 */ /* 0x040fe200078e08ff */
[----:B------:R1:W-:Y:S01]  /*0df0*/  STL.64 [R1+0x1e8], R12 ;  /* 0x0001e80c01007387 */ /* 0x0003e20000100a00 */
[----:B------:R-:W-:Y:S01]  /*0e00*/  LEA.HI.X.SX32 R15, R28, R5, 0x1, P5 ;  /* 0x000000051c0f7211 */ /* 0x000fe200028f0eff */
[C---:B------:R-:W-:Y:S01]  /*0e10*/  IMAD R127, R176.reuse, 0x9, RZ ;  /* 0x00000009b07f7824 */ /* 0x040fe200078e02ff */
[C---:B------:R-:W-:Y:S01]  /*0e20*/  LEA RZ, P2, R176.reuse, R6, 0x3 ;  /* 0x00000006b0ff7211 */ /* 0x040fe200078418ff */
[----:B------:R-:W-:Y:S01]  /*0e30*/  IMAD R42, R129, 0x2, R40 ;  /* 0x00000002812a7824 */ /* 0x000fe200078e0228 */
[----:B------:R3:W-:Y:S01]  /*0e40*/  STL.64 [R1+0x1e0], R18 ;  /* 0x0001e01201007387 */ /* 0x0007e20000100a00 */
[C---:B------:R-:W-:Y:S01]  /*0e50*/  IMAD R89, R176.reuse, 0x17, RZ ;  /* 0x00000017b0597824 */ /* 0x040fe200078e02ff */
[----:B------:R-:W-:Y:S01]  /*0e60*/  LEA.HI.X.SX32 R21, R21, R7, 0x1, P2 ;  /* 0x0000000715157211 */ /* 0x000fe200010f0eff */
[C---:B--2---:R-:W-:Y:S01]  /*0e70*/  IMAD R133, R176.reuse, 0x11, RZ ;  /* 0x00000011b0857824 */ /* 0x044fe200078e02ff */
[C---:B------:R-:W-:Y:S01]  /*0e80*/  LEA R44, R129.reuse, R42, 0x1 ;  /* 0x0000002a812c7211 */ /* 0x040fe200078e08ff */
[----:B------:R2:W-:Y:S01]  /*0e90*/  STL.64 [R1+0x1d8], R16 ;  /* 0x0001d81001007387 */ /* 0x0005e20000100a00 */
[----:B------:R-:W-:Y:S01]  /*0ea0*/  IMAD R141, R176, 0x48, RZ ;  /* 0x00000048b08d7824 */ /* 0x000fe200078e02ff */
[----:B-1----:R-:W-:Y:S01]  /*0eb0*/  LEA R12, P6, R30, R11, 0x1 ;  /* 0x0000000b1e0c7211 */ /* 0x002fe200078c08ff */
[----:B------:R-:W-:Y:S01]  /*0ec0*/  IMAD R107, R176, 0x5a, RZ ;  /* 0x0000005ab06b7824 */ /* 0x000fe200078e02ff */
[----:B------:R1:W-:Y:S01]  /*0ed0*/  STL.64 [R1+0x1d0], R14 ;  /* 0x0001d00e01007387 */ /* 0x0003e20000100a00 */
[C---:B------:R-:W-:Y:S01]  /*0ee0*/  IMAD R46, R129.reuse, 0x2, R44 ;  /* 0x00000002812e7824 */ /* 0x040fe200078e022c */
[----:B------:R-:W-:Y:S01]  /*0ef0*/  LEA.HI.X.SX32 R13, R30, R5, 0x1, P6 ;  /* 0x000000051e0d7211 */ /* 0x000fe200030f0eff */
[----:B------:R-:W-:Y:S01]  /*0f00*/  IMAD R83, R176, 0x3, RZ ;  /* 0x00000003b0537824 */ /* 0x000fe200078e02ff */
[-C--:B---3--:R-:W-:Y:S01]  /*0f10*/  LEA R18, P3, R32, R11.reuse, 0x1 ;  /* 0x0000000b20127211 */ /* 0x088fe200078608ff */
[----:B------:R-:W-:Y:S01]  /*0f20*/  IMAD R27, R176, 0x26, RZ ;  /* 0x00000026b01b7824 */ /* 0x000fe200078e02ff */
[C---:B------:R-:W-:Y:S01]  /*0f30*/  LEA R48, R129.reuse, R46, 0x1 ;  /* 0x0000002e81307211 */ /* 0x040fe200078e08ff */
[----:B------:R3:W-:Y:S01]  /*0f40*/  STL.64 [R1+0x1c8], R12 ;  /* 0x0001c80c01007387 */ /* 0x0007e20000100a00 */
[----:B--2---:R-:W-:Y:S01]  /*0f50*/  LEA R16, P4, R34, R11, 0x1 ;  /* 0x0000000b22107211 */ /* 0x004fe200078808ff */
[----:B------:R-:W-:Y:S01]  /*0f60*/  IMAD R47, R176, 0x30, RZ ;  /* 0x00000030b02f7824 */ /* 0x000fe200078e02ff */
[-C--:B------:R-:W-:Y:S01]  /*0f70*/  LEA.HI.X.SX32 R19, R32, R5.reuse, 0x1, P3 ;  /* 0x0000000520137211 */ /* 0x080fe200018f0eff */
[C---:B------:R-:W-:Y:S01]  /*0f80*/  IMAD R50, R129.reuse, 0x2, R48 ;  /* 0x0000000281327824 */ /* 0x040fe200078e0230 */
[----:B------:R-:W-:Y:S01]  /*0f90*/  LEA.HI.X.SX32 R17, R34, R5, 0x1, P4 ;  /* 0x0000000522117211 */ /* 0x000fe200020f0eff */
[----:B------:R-:W-:Y:S01]  /*0fa0*/  IMAD R135, R176, 0x42, RZ ;  /* 0x00000042b0877824 */ /* 0x000fe200078e02ff */
[----:B-1----:R-:W-:Y:S01]  /*0fb0*/  LEA R14, P5, R36, R11, 0x1 ;  /* 0x0000000b240e7211 */ /* 0x002fe200078a08ff */
[----:B------:R1:W-:Y:S01]  /*0fc0*/  STL.64 [R1+0x1c0], R18 ;  /* 0x0001c01201007387 */ /* 0x0003e20000100a00 */
[C---:B------:R-:W-:Y:S01]  /*0fd0*/  LEA R52, R129.reuse, R50, 0x1 ;  /* 0x0000003281347211 */ /* 0x040fe200078e08ff */
[----:B------:R-:W-:Y:S01]  /*0fe0*/  IMAD R123, R176, 0x52, RZ ;  /* 0x00000052b07b7824 */ /* 0x000fe200078e02ff */
[----:B------:R-:W-:Y:S01]  /*0ff0*/  LEA.HI.X.SX32 R15, R36, R5, 0x1, P5 ;  /* 0x00000005240f7211 */ /* 0x000fe200028f0eff */
[----:B------:R2:W-:Y:S01]  /*1000*/  STL.64 [R1+0x1b8], R16 ;  /* 0x0001b81001007387 */ /* 0x0005e20000100a00 */
[C---:B---3--:R-:W-:Y:S01]  /*1010*/  LEA R12, P6, R38.reuse, R11, 0x1 ;  /* 0x0000000b260c7211 */ /* 0x048fe200078c08ff */
[----:B------:R-:W-:Y:S01]  /*1020*/  IMAD R54, R129, 0x2, R52 ;  /* 0x0000000281367824 */ /* 0x000fe200078e0234 */
[----:B------:R-:W-:Y:S01]  /*1030*/  IADD3 R10, P1, PT, R135, R6, RZ ;  /* 0x00000006870a7210 */ /* 0x000fe20007f3e0ff */
[----:B------:R3:W-:Y:S01]  /*1040*/  STL.64 [R1+0x1b0], R14 ;  /* 0x0001b00e01007387 */ /* 0x0007e20000100a00 */
[----:B------:R-:W-:Y:S01]  /*1050*/  LEA.HI.X.SX32 R13, R38, R5, 0x1, P6 ;  /* 0x00000005260d7211 */ /* 0x000fe200030f0eff */
[C---:B------:R-:W-:Y:S01]  /*1060*/  IMAD R41, R176.reuse, 0x2d, RZ ;  /* 0x0000002db0297824 */ /* 0x040fe200078e02ff */
[C---:B------:R-:W-:Y:S01]  /*1070*/  LEA R56, R129.reuse, R54, 0x1 ;  /* 0x0000003681387211 */ /* 0x040fe200078e08ff */
[----:B------:R-:W-:Y:S01]  /*1080*/  IMAD R91, R176, 0x64, RZ ;  /* 0x00000064b05b7824 */ /* 0x000fe200078e02ff */
[-C--:B-1----:R-:W-:Y:S01]  /*1090*/  LEA R18, P3, R40, R11.reuse, 0x1 ;  /* 0x0000000b28127211 */ /* 0x082fe200078608ff */
[----:B------:R1:W-:Y:S01]  /*10a0*/  STL.64 [R1+0x1a8], R12 ;  /* 0x0001a80c01007387 */ /* 0x0003e20000100a00 */
[----:B------:R-:W-:Y:S01]  /*10b0*/  IMAD R119, R176, 0x13, RZ ;  /* 0x00000013b0777824 */ /* 0x000fe200078e02ff */
[----:B--2---:R-:W-:Y:S01]  /*10c0*/  LEA R16, P4, R42, R11, 0x1 ;  /* 0x0000000b2a107211 */ /* 0x004fe200078808ff */
[C---:B------:R-:W-:Y:S01]  /*10d0*/  IMAD R58, R129.reuse, 0x2, R56 ;  /* 0x00000002813a7824 */ /* 0x040fe200078e0238 */
[-C--:B------:R-:W-:Y:S01]  /*10e0*/  LEA.HI.X.SX32 R19, R40, R5.reuse, 0x1, P3 ;  /* 0x0000000528137211 */ /* 0x080fe200018f0eff */
[----:B------:R-:W-:Y:S01]  /*10f0*/  IMAD R79, R176, 0x18, RZ ;  /* 0x00000018b04f7824 */ /* 0x000fe200078e02ff */
[----:B------:R-:W-:Y:S01]  /*1100*/  LEA.HI.X.SX32 R17, R42, R5, 0x1, P4 ;  /* 0x000000052a117211 */ /* 0x000fe200020f0eff */
[----:B------:R-:W-:Y:S01]  /*1110*/  IMAD R111, R176, 0xa, RZ ;  /* 0x0000000ab06f7824 */ /* 0x000fe200078e02ff */
[C---:B------:R-:W-:Y:S01]  /*1120*/  LEA R60, R129.reuse, R58, 0x1 ;  /* 0x0000003a813c7211 */ /* 0x040fe200078e08ff */
[----:B------:R2:W-:Y:S01]  /*1130*/  STL.64 [R1+0x1a0], R18 ;  /* 0x0001a01201007387 */ /* 0x0005e20000100a00 */
[-C--:B---3--:R-:W-:Y:S01]  /*1140*/  LEA R14, P5, R44, R11.reuse, 0x1 ;  /* 0x0000000b2c0e7211 */ /* 0x088fe200078a08ff */
[----:B------:R-:W-:Y:S01]  /*1150*/  IMAD R33, R176, 0x29, RZ ;  /* 0x00000029b0217824 */ /* 0x000fe200078e02ff */
[----:B-1----:R-:W-:Y:S01]  /*1160*/  LEA R12, P6, R46, R11, 0x1 ;  /* 0x0000000b2e0c7211 */ /* 0x002fe200078c08ff */
[C---:B------:R-:W-:Y:S01]  /*1170*/  IMAD R62, R129.reuse, 0x2, R60 ;  /* 0x00000002813e7824 */ /* 0x040fe200078e023c */
[----:B------:R1:W-:Y:S01]  /*1180*/  STL.64 [R1+0x198], R16 ;  /* 0x0001981001007387 */ /* 0x0003e20000100a00 */
[-C--:B------:R-:W-:Y:S01]  /*1190*/  LEA.HI.X.SX32 R15, R44, R5.reuse, 0x1, P5 ;  /* 0x000000052c0f7211 */ /* 0x080fe200028f0eff */
[----:B------:R-:W-:Y:S01]  /*11a0*/  IMAD R51, R176, 0x32, RZ ;  /* 0x00000032b0337824 */ /* 0x000fe200078e02ff */
[----:B------:R-:W-:Y:S01]  /*11b0*/  LEA.HI.X.SX32 R13, R46, R5, 0x1, P6 ;  /* 0x000000052e0d7211 */ /* 0x000fe200030f0eff */
[----:B------:R-:W-:Y:S01]  /*11c0*/  IMAD R145, R176, 0x4c, RZ ;  /* 0x0000004cb0917824 */ /* 0x000fe200078e02ff */
[C---:B------:R-:W-:Y:S01]  /*11d0*/  LEA R64, R129.reuse, R62, 0x1 ;  /* 0x0000003e81407211 */ /* 0x040fe200078e08ff */
[----:B------:R3:W-:Y:S01]  /*11e0*/  STL.64 [R1+0x190], R14 ;  /* 0x0001900e01007387 */ /* 0x0007e20000100a00 */
[----:B--2---:R-:W-:Y:S01]  /*11f0*/  LEA R18, P3, R48, R11, 0x1 ;  /* 0x0000000b30127211 */ /* 0x004fe200078608ff */
[----:B------:R-:W-:Y:S01]  /*1200*/  IMAD R105, R176, 0x5c, RZ ;  /* 0x0000005cb0697824 */ /* 0x000fe200078e02ff */
[----:B------:R-:W-:Y:S01]  /*1210*/  MOV R3, RZ ;  /* 0x000000ff00037202 */ /* 0x000fe20000000f00 */
[C---:B------:R-:W-:Y:S01]  /*1220*/  IMAD R66, R129.reuse, 0x2, R64 ;  /* 0x0000000281427824 */ /* 0x040fe200078e0240 */
[----:B------:R-:W-:Y:S01]  /*1230*/  LEA.HI.X.SX32 R19, R48, R5, 0x1, P3 ;  /* 0x0000000530137211 */ /* 0x000fe200018f0eff */
[----:B------:R2:W-:Y:S01]  /*1240*/  STL.64 [R1+0x188], R12 ;  /* 0x0001880c01007387 */ /* 0x0005e20000100a00 */
[----:B-1----:R-:W-:Y:S01]  /*1250*/  LEA R16, P4, R50, R11, 0x1 ;  /* 0x0000000b32107211 */ /* 0x002fe200078808ff */
[----:B------:R-:W-:Y:S01]  /*1260*/  IMAD R55, R176, 0x34, RZ ;  /* 0x00000034b0377824 */ /* 0x000fe200078e02ff */
[C---:B------:R-:W-:Y:S01]  /*1270*/  LEA R68, R129.reuse, R66, 0x1 ;  /* 0x0000004281447211 */ /* 0x040fe200078e08ff */
[----:B------:R1:W-:Y:S01]  /*1280*/  STL.64 [R1+0x180], R18 ;  /* 0x0001801201007387 */ /* 0x0003e20000100a00 */
[----:B------:R-:W-:Y:S01]  /*1290*/  LEA.HI.X.SX32 R17, R50, R5, 0x1, P4 ;  /* 0x0000000532117211 */ /* 0x000fe200020f0eff */
[----:B------:R-:W-:Y:S01]  /*12a0*/  IMAD R115, R176, 0x5, RZ ;  /* 0x00000005b0737824 */ /* 0x000fe200078e02ff */
[C---:B---3--:R-:W-:Y:S01]  /*12b0*/  LEA R14, P5, R52.reuse, R11, 0x1 ;  /* 0x0000000b340e7211 */ /* 0x048fe200078a08ff */
[C---:B------:R-:W-:Y:S01]  /*12c0*/  IMAD R70, R129.reuse, 0x2, R68 ;  /* 0x0000000281467824 */ /* 0x040fe200078e0244 */
[----:B------:R-:W3:Y:S01]  /*12d0*/  LDCU UR7, c[0x0][0x3a8] ;  /* 0x00007500ff0777ac */ /* 0x000ee20008000800 */
[----:B------:R4:W-:Y:S01]  /*12e0*/  STL.64 [R1+0x178], R16 ;  /* 0x0001781001007387 */ /* 0x0009e20000100a00 */
[----:B------:R-:W-:Y:S01]  /*12f0*/  LEA.HI.X.SX32 R15, R52, R5, 0x1, P5 ;  /* 0x00000005340f7211 */ /* 0x000fe200028f0eff */
[C---:B------:R-:W-:Y:S01]  /*1300*/  IMAD R52, R176.reuse, 0x6, RZ ;  /* 0x00000006b0347824 */ /* 0x040fe200078e02ff */
[C---:B------:R-:W-:Y:S01]  /*1310*/  LEA R72, R129.reuse, R70, 0x1 ;  /* 0x0000004681487211 */ /* 0x040fe200078e08ff */
[----:B------:R-:W-:Y:S01]  /*1320*/  IMAD R117, R176, 0x56, RZ ;  /* 0x00000056b0757824 */ /* 0x000fe200078e02ff */
[-C--:B--2---:R-:W-:Y:S01]  /*1330*/  LEA R12, P6, R54, R11.reuse, 0x1 ;  /* 0x0000000b360c7211 */ /* 0x084fe200078c08ff */
[----:B------:R2:W-:Y:S01]  /*1340*/  STL.64 [R1+0x170], R14 ;  /* 0x0001700e01007387 */ /* 0x0005e20000100a00 */
[----:B-1----:R-:W-:Y:S01]  /*1350*/  LEA R18, P3, R56, R11, 0x1 ;  /* 0x0000000b38127211 */ /* 0x002fe200078608ff */
[C---:B------:R-:W-:Y:S01]  /*1360*/  IMAD R74, R129.reuse, 0x2, R72 ;  /* 0x00000002814a7824 */ /* 0x040fe200078e0248 */
[-C--:B------:R-:W-:Y:S01]  /*1370*/  LEA.HI.X.SX32 R13, R54, R5.reuse, 0x1, P6 ;  /* 0x00000005360d7211 */ /* 0x080fe200030f0eff */
[----:B------:R-:W-:Y:S01]  /*1380*/  IMAD R54, R176, 0xc, RZ ;  /* 0x0000000cb0367824 */ /* 0x000fe200078e02ff */
[----:B------:R-:W-:Y:S01]  /*1390*/  LEA.HI.X.SX32 R19, R56, R5, 0x1, P3 ;  /* 0x0000000538137211 */ /* 0x000fe200018f0eff */
[----:B------:R-:W-:Y:S01]  /*13a0*/  IMAD R73, R176, 0x1a, RZ ;  /* 0x0000001ab0497824 */ /* 0x000fe200078e02ff */
[----:B------:R-:W-:Y:S01]  /*13b0*/  LEA R76, R129, R74, 0x1 ;  /* 0x0000004a814c7211 */ /* 0x000fe200078e08ff */
[----:B------:R1:W-:Y:S01]  /*13c0*/  STL.64 [R1+0x168], R12 ;  /* 0x0001680c01007387 */ /* 0x0003e20000100a00 */
[----:B----4-:R-:W-:Y:S01]  /*13d0*/  LEA R16, P4, R58, R11, 0x1 ;  /* 0x0000000b3a107211 */ /* 0x010fe200078808ff */
[----:B------:R-:W-:-:S02]  /*13e0*/  IMAD R59, R176, 0x36, RZ ;  /* 0x00000036b03b7824 */ /* 0x000fc400078e02ff */
[C---:B------:R-:W-:Y:S01]  /*13f0*/  IMAD R78, R129.reuse, 0x2, R76 ;  /* 0x00000002814e7824 */ /* 0x040fe200078e024c */
[----:B------:R-:W-:Y:S01]  /*1400*/  LEA.HI.X.SX32 R17, R58, R5, 0x1, P4 ;  /* 0x000000053a117211 */ /* 0x000fe200020f0eff */
[----:B------:R4:W-:Y:S01]  /*1410*/  STL.64 [R1+0x160], R18 ;  /* 0x0001601201007387 */ /* 0x0009e20000100a00 */
[----:B--2---:R-:W-:Y:S01]  /*1420*/  LEA R14, P5, R60, R11, 0x1 ;  /* 0x0000000b3c0e7211 */ /* 0x004fe200078a08ff */
[----:B------:R-:W-:Y:S01]  /*1430*/  IMAD R37, R176, 0x2b, RZ ;  /* 0x0000002bb0257824 */ /* 0x000fe200078e02ff */
[C---:B------:R-:W-:Y:S01]  /*1440*/  LEA R80, R129.reuse, R78, 0x1 ;  /* 0x0000004e81507211 */ /* 0x040fe200078e08ff */
[----:B------:R2:W-:Y:S01]  /*1450*/  STL.64 [R1+0x158], R16 ;  /* 0x0001581001007387 */ /* 0x0005e20000100a00 */
[----:B------:R-:W-:Y:S01]  /*1460*/  LEA.HI.X.SX32 R15, R60, R5, 0x1, P5 ;  /* 0x000000053c0f7211 */ /* 0x000fe200028f0eff */
[----:B------:R-:W-:Y:S01]  /*1470*/  IMAD R103, R176, 0x15, RZ ;  /* 0x00000015b0677824 */ /* 0x000fe200078e02ff */
[----:B-1----:R-:W-:Y:S01]  /*1480*/  LEA R12, P6, R62, R11, 0x1 ;  /* 0x0000000b3e0c7211 */ /* 0x002fe200078c08ff */
[----:B------:R-:W-:-:S02]  /*1490*/  IMAD R82, R129, 0x2, R80 ;  /* 0x0000000281527824 */ /* 0x000fc400078e0250 */
[----:B------:R1:W-:Y:S01]  /*14a0*/  STL.64 [R1+0x150], R14 ;  /* 0x0001500e01007387 */ /* 0x0003e20000100a00 */
[----:B------:R-:W-:Y:S01]  /*14b0*/  LEA.HI.X.SX32 R13, R62, R5, 0x1, P6 ;  /* 0x000000053e0d7211 */ /* 0x000fe200030f0eff */
[C---:B------:R-:W-:Y:S01]  /*14c0*/  IMAD R101, R176.reuse, 0x5e, RZ ;  /* 0x0000005eb0657824 */ /* 0x040fe200078e02ff */
[C---:B------:R-:W-:Y:S01]  /*14d0*/  LEA R84, R129.reuse, R82, 0x1 ;  /* 0x0000005281547211 */ /* 0x040fe200078e08ff */
[----:B------:R-:W-:Y:S01]  /*14e0*/  IMAD R113, R176, 0x58, RZ ;  /* 0x00000058b0717824 */ /* 0x000fe200078e02ff */
[-C--:B----4-:R-:W-:Y:S01]  /*14f0*/  LEA R18, P3, R64, R11.reuse, 0x1 ;  /* 0x0000000b40127211 */ /* 0x090fe200078608ff */
[----:B------:R4:W-:Y:S01]  /*1500*/  STL.64 [R1+0x148], R12 ;  /* 0x0001480c01007387 */ /* 0x0009e20000100a00 */
[----:B--2---:R-:W-:Y:S01]  /*1510*/  LEA R16, P4, R66, R11, 0x1 ;  /* 0x0000000b42107211 */ /* 0x004fe200078808ff */
[C---:B------:R-:W-:Y:S01]  /*1520*/  IMAD R86, R129.reuse, 0x2, R84 ;  /* 0x0000000281567824 */ /* 0x040fe200078e0254 */
[-C--:B------:R-:W-:Y:S01]  /*1530*/  LEA.HI.X.SX32 R19, R64, R5.reuse, 0x1, P3 ;  /* 0x0000000540137211 */ /* 0x080fe200018f0eff */
[----:B------:R-:W-:Y:S01]  /*1540*/  IMAD R81, R176, 0x66, RZ ;  /* 0x00000066b0517824 */ /* 0x000fe200078e02ff */
[----:B------:R-:W-:Y:S01]  /*1550*/  LEA.HI.X.SX32 R17, R66, R5, 0x1, P4 ;  /* 0x0000000542117211 */ /* 0x000fe200020f0eff */
[----:B------:R-:W-:Y:S01]  /*1560*/  IMAD R71, R176, 0x1b, RZ ;  /* 0x0000001bb0477824 */ /* 0x000fe200078e02ff */
[----:B------:R-:W-:Y:S01]  /*1570*/  LEA R88, R129, R86, 0x1 ;  /* 0x0000005681587211 */ /* 0x000fe200078e08ff */
[----:B------:R2:W-:Y:S01]  /*1580*/  STL.64 [R1+0x140], R18 ;  /* 0x0001401201007387 */ /* 0x0005e20000100a00 */
[----:B-1----:R-:W-:Y:S01]  /*1590*/  LEA R14, P5, R68, R11, 0x1 ;  /* 0x0000000b440e7211 */ /* 0x002fe200078a08ff */
[----:B------:R-:W-:-:S02]  /*15a0*/  IMAD R63, R176, 0xe, RZ ;  /* 0x0000000eb03f7824 */ /* 0x000fc400078e02ff */
[C---:B------:R-:W-:Y:S01]  /*15b0*/  IMAD R90, R129.reuse, 0x2, R88 ;  /* 0x00000002815a7824 */ /* 0x040fe200078e0258 */
[----:B----4-:R-:W-:Y:S01]  /*15c0*/  LEA R12, P6, R70, R11, 0x1 ;  /* 0x0000000b460c7211 */ /* 0x010fe200078c08ff */
[----:B------:R1:W-:Y:S01]  /*15d0*/  STL.64 [R1+0x138], R16 ;  /* 0x0001381001007387 */ /* 0x0003e20000100a00 */
[-C--:B------:R-:W-:Y:S01]  /*15e0*/  LEA.HI.X.SX32 R15, R68, R5.reuse, 0x1, P5 ;  /* 0x00000005440f7211 */ /* 0x080fe200028f0eff */
[C---:B------:R-:W-:Y:S01]  /*15f0*/  IMAD R45, R176.reuse, 0x2f, RZ ;  /* 0x0000002fb02d7824 */ /* 0x040fe200078e02ff */
[C---:B------:R-:W-:Y:S01]  /*1600*/  LEA R92, R129.reuse, R90, 0x1 ;  /* 0x0000005a815c7211 */ /* 0x040fe200078e08ff */
[----:B------:R-:W-:Y:S01]  /*1610*/  IMAD R97, R176, 0xb, RZ ;  /* 0x0000000bb0617824 */ /* 0x000fe200078e02ff */
[----:B------:R-:W-:Y:S01]  /*1620*/  LEA.HI.X.SX32 R13, R70, R5, 0x1, P6 ;  /* 0x00000005460d7211 */ /* 0x000fe200030f0eff */
[----:B------:R4:W-:Y:S01]  /*1630*/  STL.64 [R1+0x130], R14 ;  /* 0x0001300e01007387 */ /* 0x0009e20000100a00 */
[----:B--2---:R-:W-:Y:S01]  /*1640*/  LEA R18, P3, R72, R11, 0x1 ;  /* 0x0000000b48127211 */ /* 0x004fe200078608ff */
[----:B------:R-:W-:-:S02]  /*1650*/  IMAD R94, R129, 0x2, R92 ;  /* 0x00000002815e7824 */ /* 0x000fc400078e025c */
        /* <DEDUP_REMOVED lines=8> */
[----:B----4-:R-:W-:Y:S01]  /*16e0*/  LEA R14, P5, R76, R11, 0x1 ;  /* 0x0000000b4c0e7211 */ /* 0x010fe200078a08ff */
[C---:B------:R-:W-:Y:S01]  /*16f0*/  IMAD R98, R129.reuse, 0x2, R96 ;  /* 0x0000000281627824 */ /* 0x040fe200078e0260 */
[----:B------:R-:W-:Y:S01]  /*1700*/  LEA.HI.X.SX32 R17, R74, R5, 0x1, P4 ;  /* 0x000000054a117211 */ /* 0x000fe200020f0eff */
[----:B------:R-:W-:Y:S01]  /*1710*/  IMAD R60, R176, 0x6e, RZ ;  /* 0x0000006eb03c7824 */ /* 0x000fe200078e02ff */
[----:B--2---:R-:W-:Y:S01]  /*1720*/  LEA R12, P6, R78, R11, 0x1 ;  /* 0x0000000b4e0c7211 */ /* 0x004fe200078c08ff */
[----:B------:R-:W-:Y:S01]  /*1730*/  IMAD R65, R176, 0x7, RZ ;  /* 0x00000007b0417824 */ /* 0x000fe200078e02ff */
[C---:B------:R-:W-:Y:S01]  /*1740*/  LEA R100, R129.reuse, R98, 0x1 ;  /* 0x0000006281647211 */ /* 0x040fe200078e08ff */
[----:B------:R2:W-:Y:S01]  /*1750*/  STL.64 [R1+0x118], R16 ;  /* 0x0001181001007387 */ /* 0x0005e20000100a00 */
[----:B------:R-:W-:Y:S01]  /*1760*/  LEA.HI.X.SX32 R15, R76, R5, 0x1, P5 ;  /* 0x000000054c0f7211 */ /* 0x000fe200028f0eff */
[----:B------:R-:W-:Y:S01]  /*1770*/  IMAD R49, R176, 0x31, RZ ;  /* 0x00000031b0317824 */ /* 0x000fe200078e02ff */
[----:B-1----:R-:W-:Y:S01]  /*1780*/  LEA R18, P3, R80, R11, 0x1 ;  /* 0x0000000b50127211 */ /* 0x002fe200078608ff */
[C---:B------:R-:W-:Y:S01]  /*1790*/  IMAD R102, R129.reuse, 0x2, R100 ;  /* 0x0000000281667824 */ /* 0x040fe200078e0264 */
[-C--:B------:R-:W-:Y:S01]  /*17a0*/  LEA.HI.X.SX32 R13, R78, R5.reuse, 0x1, P6 ;  /* 0x000000054e0d7211 */ /* 0x080fe200030f0eff */
[----:B------:R1:W-:Y:S01]  /*17b0*/  STL.64 [R1+0x110], R14 ;  /* 0x0001100e01007387 */ /* 0x0003e20000100a00 */
[----:B------:R-:W-:Y:S01]  /*17c0*/  LEA.HI.X.SX32 R19, R80, R5, 0x1, P3 ;  /* 0x0000000550137211 */ /* 0x000fe200018f0eff */
[C---:B------:R-:W-:Y:S01]  /*17d0*/  IMAD R80, R176.reuse, 0x68, RZ ;  /* 0x00000068b0507824 */ /* 0x040fe200078e02ff */
[C---:B------:R-:W-:Y:S01]  /*17e0*/  LEA R104, R129.reuse, R102, 0x1 ;  /* 0x0000006681687211 */ /* 0x040fe200078e08ff */
[----:B------:R4:W-:Y:S01]  /*17f0*/  STL.64 [R1+0x108], R12 ;  /* 0x0001080c01007387 */ /* 0x0009e20000100a00 */
[----:B------:R-:W-:Y:S01]  /*1800*/  IMAD R61, R176, 0x37, RZ ;  /* 0x00000037b03d7824 */ /* 0x000fe200078e02ff */
[----:B--2---:R-:W-:Y:S01]  /*1810*/  LEA R16, P4, R82, R11, 0x1 ;  /* 0x0000000b52107211 */ /* 0x004fe200078808ff */
[----:B------:R-:W-:Y:S01]  /*1820*/  IMAD R56, R176, 0x6a, RZ ;  /* 0x0000006ab0387824 */ /* 0x000fe200078e02ff */
[----:B------:R2:W-:Y:S01]  /*1830*/  STL.64 [R1+0x100], R18 ;  /* 0x0001001201007387 */ /* 0x0005e20000100a00 */
[C---:B------:R-:W-:Y:S01]  /*1840*/  IMAD R106, R129.reuse, 0x2, R104 ;  /* 0x00000002816a7824 */ /* 0x040fe200078e0268 */
[----:B------:R-:W-:Y:S01]  /*1850*/  LEA.HI.X.SX32 R17, R82, R5, 0x1, P4 ;  /* 0x0000000552117211 */ /* 0x000fe200020f0eff */
[----:B------:R-:W-:Y:S01]  /*1860*/  IMAD R58, R176, 0x6c, RZ ;  /* 0x0000006cb03a7824 */ /* 0x000fe200078e02ff */
[-C--:B-1----:R-:W-:Y:S01]  /*1870*/  LEA R14, P5, R84, R11.reuse, 0x1 ;  /* 0x0000000b540e7211 */ /* 0x082fe200078a08ff */
[----:B------:R-:W-:Y:S01]  /*1880*/  IMAD R20, R176, 0x38, RZ ;  /* 0x00000038b0147824 */ /* 0x000fe200078e02ff */
[C---:B------:R-:W-:Y:S01]  /*1890*/  LEA R108, R129.reuse, R106, 0x1 ;  /* 0x0000006a816c7211 */ /* 0x040fe200078e08ff */
[----:B------:R1:W-:Y:S01]  /*18a0*/  STL.64 [R1+0xf8], R16 ;  /* 0x0000f81001007387 */ /* 0x0003e20000100a00 */
[----:B----4-:R-:W-:Y:S01]  /*18b0*/  LEA R12, P6, R86, R11, 0x1 ;  /* 0x0000000b560c7211 */ /* 0x010fe200078c08ff */
[----:B------:R-:W-:Y:S01]  /*18c0*/  IMAD R77, R176, 0x19, RZ ;  /* 0x00000019b04d7824 */ /* 0x000fe200078e02ff */
[----:B------:R-:W-:Y:S01]  /*18d0*/  LEA.HI.X.SX32 R15, R84, R5, 0x1, P5 ;  /* 0x00000005540f7211 */ /* 0x000fe200028f0eff */
[C---:B------:R-:W-:Y:S01]  /*18e0*/  IMAD R110, R129.reuse, 0x2, R108 ;  /* 0x00000002816e7824 */ /* 0x040fe200078e026c */
[----:B--2---:R-:W-:Y:S01]  /*18f0*/  LEA R18, P3, R88, R11, 0x1 ;  /* 0x0000000b58127211 */ /* 0x004fe200078608ff */
[----:B------:R-:W-:Y:S01]  /*1900*/  IMAD R57, R176, 0x35, RZ ;  /* 0x00000035b0397824 */ /* 0x000fe200078e02ff */
[-C--:B------:R-:W-:Y:S01]  /*1910*/  LEA.HI.X.SX32 R13, R86, R5.reuse, 0x1, P6 ;  /* 0x00000005560d7211 */ /* 0x080fe200030f0eff */
[----:B------:R2:W-:Y:S01]  /*1920*/  STL.64 [R1+0xf0], R14 ;  /* 0x0000f00e01007387 */ /* 0x0005e20000100a00 */
[C---:B------:R-:W-:Y:S01]  /*1930*/  LEA R112, R129.reuse, R110, 0x1 ;  /* 0x0000006e81707211 */ /* 0x040fe200078e08ff */
[----:B------:R-:W-:Y:S01]  /*1940*/  IMAD R22, R176, 0x1c, RZ ;  /* 0x0000001cb0167824 */ /* 0x000fe200078e02ff */
[----:B------:R-:W-:Y:S01]  /*1950*/  LEA.HI.X.SX32 R19, R88, R5, 0x1, P3 ;  /* 0x0000000558137211 */ /* 0x000fe200018f0eff */
[----:B------:R4:W-:Y:S01]  /*1960*/  STL.64 [R1+0xe8], R12 ;  /* 0x0000e80c01007387 */ /* 0x0009e20000100a00 */
[----:B-1----:R-:W-:Y:S01]  /*1970*/  LEA R16, P4, R90, R11, 0x1 ;  /* 0x0000000b5a107211 */ /* 0x002fe200078808ff */
[C---:B------:R-:W-:Y:S01]  /*1980*/  IMAD R114, R129.reuse, 0x2, R112 ;  /* 0x0000000281727824 */ /* 0x040fe200078e0270 */
[----:B------:R-:W-:Y:S01]  /*1990*/  SHF.L.U32 R84, R176, 0x5, RZ ;  /* 0x00000005b0547819 */ /* 0x000fe200000006ff */
[----:B------:R1:W-:Y:S01]  /*19a0*/  STL.64 [R1+0xe0], R18 ;  /* 0x0000e01201007387 */ /* 0x0003e20000100a00 */
[----:B------:R-:W-:Y:S01]  /*19b0*/  LEA.HI.X.SX32 R17, R90, R5, 0x1, P4 ;  /* 0x000000055a117211 */ /* 0x000fe200020f0eff */
[C---:B------:R-:W-:Y:S01]  /*19c0*/  IMAD R64, R176.reuse, 0x72, RZ ;  /* 0x00000072b0407824 */ /* 0x040fe200078e02ff */
[C---:B------:R-:W-:Y:S01]  /*19d0*/  LEA R116, R129.reuse, R114, 0x1 ;  /* 0x0000007281747211 */ /* 0x040fe200078e08ff */
[----:B------:R-:W-:Y:S01]  /*19e0*/  IMAD R66, R176, 0x74, RZ ;  /* 0x00000074b0427824 */ /* 0x000fe200078e02ff */
[-C--:B--2---:R-:W-:Y:S01]  /*19f0*/  LEA R14, P5, R92, R11.reuse, 0x1 ;  /* 0x0000000b5c0e7211 */ /* 0x084fe200078a08ff */
[----:B------:R2:W-:Y:S01]  /*1a00*/  STL.64 [R1+0xd8], R16 ;  /* 0x0000d81001007387 */ /* 0x0005e20000100a00 */
[----:B------:R-:W-:Y:S01]  /*1a10*/  IMAD R67, R176, 0x39, RZ ;  /* 0x00000039b0437824 */ /* 0x000fe200078e02ff */
[----:B----4-:R-:W-:Y:S01]  /*1a20*/  LEA R12, P6, R94, R11, 0x1 ;  /* 0x0000000b5e0c7211 */ /* 0x010fe200078c08ff */
[C---:B------:R-:W-:Y:S01]  /*1a30*/  IMAD R118, R129.reuse, 0x2, R116 ;  /* 0x0000000281767824 */ /* 0x040fe200078e0274 */
[----:B------:R-:W-:Y:S01]  /*1a40*/  LEA.HI.X.SX32 R15, R92, R5, 0x1, P5 ;  /* 0x000000055c0f7211 */ /* 0x000fe200028f0eff */
[----:B------:R-:W-:Y:S01]  /*1a50*/  IMAD R62, R176, 0xd, RZ ;  /* 0x0000000db03e7824 */ /* 0x000fe200078e02ff */
[----:B-1----:R-:W-:Y:S01]  /*1a60*/  LEA R18, P3, R96, R11, 0x1 ;  /* 0x0000000b60127211 */ /* 0x002fe200078608ff */
[----:B------:R-:W-:Y:S01]  /*1a70*/  IMAD R69, R176, 0x1d, RZ ;  /* 0x0000001db0457824 */ /* 0x000fe200078e02ff */
[-C--:B------:R-:W-:Y:S01]  /*1a80*/  LEA.HI.X.SX32 R13, R94, R5.reuse, 0x1, P6 ;  /* 0x000000055e0d7211 */ /* 0x080fe200030f0eff */
[----:B------:R1:W-:Y:S01]  /*1a90*/  STL.64 [R1+0xd0], R14 ;  /* 0x0000d00e01007387 */ /* 0x0003e20000100a00 */
[----:B------:R-:W-:Y:S01]  /*1aa0*/  LEA.HI.X.SX32 R19, R96, R5, 0x1, P3 ;  /* 0x0000000560137211 */ /* 0x000fe200018f0eff */
[----:B------:R-:W-:Y:S01]  /*1ab0*/  IMAD R68, R176, 0x76, RZ ;  /* 0x00000076b0447824 */ /* 0x000fe200078e02ff */
[----:B--2---:R-:W-:Y:S01]  /*1ac0*/  LEA R16, P4, R98, R11, 0x1 ;  /* 0x0000000b62107211 */ /* 0x004fe200078808ff */
[----:B------:R2:W-:Y:S01]  /*1ad0*/  STL.64 [R1+0xc8], R12 ;  /* 0x0000c80c01007387 */ /* 0x0005e20000100a00 */
[----:B------:R-:W-:Y:S01]  /*1ae0*/  LEA R120, R129, R118, 0x1 ;  /* 0x0000007681787211 */ /* 0x000fe200078e08ff */
[----:B------:R-:W-:Y:S01]  /*1af0*/  IMAD R74, R176, 0x70, RZ ;  /* 0x00000070b04a7824 */ /* 0x000fe200078e02ff */
[----:B------:R-:W-:Y:S01]  /*1b00*/  LEA.HI.X.SX32 R17, R98, R5, 0x1, P4 ;  /* 0x0000000562117211 */ /* 0x000fe200020f0eff */
[----:B------:R4:W-:Y:S01]  /*1b10*/  STL.64 [R1+0xc0], R18 ;  /* 0x0000c01201007387 */ /* 0x0009e20000100a00 */
[----:B------:R-:W-:-:S02]  /*1b20*/  IMAD R9, R176, 0x3c, RZ ;  /* 0x0000003cb0097824 */ /* 0x000fc400078e02ff */
[C---:B------:R-:W-:Y:S01]  /*1b30*/  IMAD R122, R129.reuse, 0x2, R120 ;  /* 0x00000002817a7824 */ /* 0x040fe200078e0278 */
[-C--:B-1----:R-:W-:Y:S01]  /*1b40*/  LEA R14, P5, R100, R11.reuse, 0x1 ;  /* 0x0000000b640e7211 */ /* 0x082fe200078a08ff */
[----:B------:R1:W-:Y:S01]  /*1b50*/  STL.64 [R1+0xb8], R16 ;  /* 0x0000b81001007387 */ /* 0x0003e20000100a00 */
[----:B------:R-:W-:Y:S01]  /*1b60*/  IMAD R70, R176, 0x78, RZ ;  /* 0x00000078b0467824 */ /* 0x000fe200078e02ff */
[----:B--2---:R-:W-:Y:S01]  /*1b70*/  LEA R12, P6, R102, R11, 0x1 ;  /* 0x0000000b660c7211 */ /* 0x004fe200078c08ff */
[----:B------:R-:W-:Y:S01]  /*1b80*/  IMAD R72, R176, 0x3b, RZ ;  /* 0x0000003bb0487824 */ /* 0x000fe200078e02ff */
[----:B------:R-:W-:Y:S01]  /*1b90*/  LEA.HI.X.SX32 R15, R100, R5, 0x1, P5 ;  /* 0x00000005640f7211 */ /* 0x000fe200028f0eff */
[----:B------:R-:W-:Y:S01]  /*1ba0*/  IMAD R75, R176, 0xf, RZ ;  /* 0x0000000fb04b7824 */ /* 0x000fe200078e02ff */
[----:B----4-:R-:W-:Y:S01]  /*1bb0*/  LEA R18, P3, R104, R11, 0x1 ;  /* 0x0000000b68127211 */ /* 0x010fe200078608ff */
[----:B------:R-:W-:Y:S01]  /*1bc0*/  IMAD R172, R176, 0x7a, RZ ;  /* 0x0000007ab0ac7824 */ /* 0x000fe200078e02ff */
[-C--:B------:R-:W-:Y:S01]  /*1bd0*/  LEA.HI.X.SX32 R13, R102, R5.reuse, 0x1, P6 ;  /* 0x00000005660d7211 */ /* 0x080fe200030f0eff */
[----:B------:R2:W-:Y:S01]  /*1be0*/  STL.64 [R1+0xb0], R14 ;  /* 0x0000b00e01007387 */ /* 0x0005e20000100a00 */
[----:B------:R-:W-:Y:S01]  /*1bf0*/  LEA.HI.X.SX32 R19, R104, R5, 0x1, P3 ;  /* 0x0000000568137211 */ /* 0x000fe200018f0eff */
[----:B------:R-:W-:Y:S01]  /*1c00*/  IMAD R76, R176, 0x7e, RZ ;  /* 0x0000007eb04c7824 */ /* 0x000fe200078e02ff */
[----:B-1----:R-:W-:Y:S01]  /*1c10*/  LEA R16, P4, R106, R11, 0x1 ;  /* 0x0000000b6a107211 */ /* 0x002fe200078808ff */
[----:B------:R1:W-:Y:S01]  /*1c20*/  STL.64 [R1+0xa8], R12 ;  /* 0x0000a80c01007387 */ /* 0x0003e20000100a00 */
[----:B------:R-:W-:Y:S01]  /*1c30*/  LEA R124, R129, R122, 0x1 ;  /* 0x0000007a817c7211 */ /* 0x000fe200078e08ff */
[----:B------:R-:W-:Y:S01]  /*1c40*/  IMAD R174, R176, 0x7c, RZ ;  /* 0x0000007cb0ae7824 */ /* 0x000fe200078e02ff */
[----:B------:R-:W-:Y:S01]  /*1c50*/  LEA.HI.X.SX32 R17, R106, R5, 0x1, P4 ;  /* 0x000000056a117211 */ /* 0x000fe200020f0eff */
[----:B------:R4:W-:Y:S01]  /*1c60*/  STL.64 [R1+0xa0], R18 ;  /* 0x0000a01201007387 */ /* 0x0009e20000100a00 */
[----:B------:R-:W-:-:S02]  /*1c70*/  IMAD R82, R176, 0x3d, RZ ;  /* 0x0000003db0527824 */ /* 0x000fc400078e02ff */
[----:B------:R-:W-:Y:S01]  /*1c80*/  IMAD R126, R129, 0x2, R124 ;  /* 0x00000002817e7824 */ /* 0x000fe200078e027c */
[-C--:B--2---:R-:W-:Y:S01]  /*1c90*/  LEA R14, P5, R108, R11.reuse, 0x1 ;  /* 0x0000000b6c0e7211 */ /* 0x084fe200078a08ff */
[----:B------:R2:W-:Y:S01]  /*1ca0*/  STL.64 [R1+0x98], R16 ;  /* 0x0000981001007387 */ /* 0x0005e20000100a00 */
[----:B------:R-:W-:Y:S01]  /*1cb0*/  IMAD R85, R176, 0x1f, RZ ;  /* 0x0000001fb0557824 */ /* 0x000fe200078e02ff */
[----:B-1----:R-:W-:Y:S01]  /*1cc0*/  LEA R12, P6, R110, R11, 0x1 ;  /* 0x0000000b6e0c7211 */ /* 0x002fe200078c08ff */
[----:B------:R-:W-:Y:S01]  /*1cd0*/  IMAD.SHL.U32 R87, R176, 0x10, RZ ;  /* 0x00000010b0577824 */ /* 0x000fe200078e00ff */
[----:B------:R-:W-:Y:S01]  /*1ce0*/  LEA.HI.X.SX32 R15, R108, R5, 0x1, P5 ;  /* 0x000000056c0f7211 */ /* 0x000fe200028f0eff */
[----:B------:R-:W-:Y:S01]  /*1cf0*/  IMAD R78, R176, 0x3f, RZ ;  /* 0x0000003fb04e7824 */ /* 0x000fe200078e02ff */
[----:B----4-:R-:W-:Y:S01]  /*1d00*/  LEA R18, P3, R112, R11, 0x1 ;  /* 0x0000000b70127211 */ /* 0x010fe200078608ff */
[----:B------:R-:W-:Y:S01]  /*1d10*/  IMAD.MOV.U32 R4, RZ, RZ, RZ ;  /* 0x000000ffff047224 */ /* 0x000fe200078e00ff */
[-C--:B------:R-:W-:Y:S01]  /*1d20*/  LEA.HI.X.SX32 R13, R110, R5.reuse, 0x1, P6 ;  /* 0x000000056e0d7211 */ /* 0x080fe200030f0eff */
[----:B------:R1:W-:Y:S01]  /*1d30*/  STL.64 [R1+0x90], R14 ;  /* 0x0000900e01007387 */ /* 0x0003e20000100a00 */
[----:B------:R-:W-:-:S02]  /*1d40*/  LEA.HI.X.SX32 R19, R112, R5, 0x1, P3 ;  /* 0x0000000570137211 */ /* 0x000fc400018f0eff */
[C---:B--2---:R-:W-:Y:S01]  /*1d50*/  LEA R16, P4, R114.reuse, R11, 0x1 ;  /* 0x0000000b72107211 */ /* 0x044fe200078808ff */
[----:B------:R2:W-:Y:S01]  /*1d60*/  STL.64 [R1+0x88], R12 ;  /* 0x0000880c01007387 */ /* 0x0005e20000100a00 */
[C---:B------:R-:W-:Y:S02]  /*1d70*/  LEA R128, R129.reuse, R126, 0x1 ;  /* 0x0000007e81807211 */ /* 0x040fe400078e08ff */
[----:B------:R-:W-:Y:S01]  /*1d80*/  LEA.HI.X.SX32 R17, R114, R5, 0x1, P4 ;  /* 0x0000000572117211 */ /* 0x000fe200020f0eff */
[----:B------:R4:W-:Y:S02]  /*1d90*/  STL.64 [R1+0x80], R18 ;  /* 0x0000801201007387 */ /* 0x0009e40000100a00 */
[C---:B------:R-:W-:Y:S01]  /*1da0*/  IMAD R8, R129.reuse, 0x2, R128 ;  /* 0x0000000281087824 */ /* 0x040fe200078e0280 */
[-C--:B-1----:R-:W-:Y:S01]  /*1db0*/  LEA R14, P5, R116, R11.reuse, 0x1 ;  /* 0x0000000b740e7211 */ /* 0x082fe200078a08ff */
[----:B------:R1:W-:Y:S02]  /*1dc0*/  STL.64 [R1+0x78], R16 ;  /* 0x0000781001007387 */ /* 0x0003e40000100a00 */
[----:B------:R-:W-:Y:S01]  /*1dd0*/  IMAD R0, R129, 0x2, R8 ;  /* 0x0000000281007824 */ /* 0x000fe200078e0208 */
[----:B--2---:R-:W-:-:S02]  /*1de0*/  LEA R12, P6, R118, R11, 0x1 ;  /* 0x0000000b760c7211 */ /* 0x004fc400078c08ff */
[----:B------:R-:W-:Y:S02]  /*1df0*/  LEA.HI.X.SX32 R15, R116, R5, 0x1, P5 ;  /* 0x00000005740f7211 */ /* 0x000fe400028f0eff */
[----:B----4-:R-:W-:Y:S02]  /*1e00*/  LEA R18, P3, R120, R11, 0x1 ;  /* 0x0000000b78127211 */ /* 0x010fe400078608ff */
[-C--:B------:R-:W-:Y:S01]  /*1e10*/  LEA.HI.X.SX32 R13, R118, R5.reuse, 0x1, P6 ;  /* 0x00000005760d7211 */ /* 0x080fe200030f0eff */
[----:B------:R2:W-:Y:S01]  /*1e20*/  STL.64 [R1+0x70], R14 ;  /* 0x0000700e01007387 */ /* 0x0005e20000100a00 */
[----:B------:R-:W-:Y:S02]  /*1e30*/  LEA.HI.X.SX32 R19, R120, R5, 0x1, P3 ;  /* 0x0000000578137211 */ /* 0x000fe400018f0eff */
[----:B-1----:R-:W-:Y:S01]  /*1e40*/  LEA R16, P4, R122, R11, 0x1 ;  /* 0x0000000b7a107211 */ /* 0x002fe200078808ff */
[----:B------:R1:W-:Y:S01]  /*1e50*/  STL.64 [R1+0x68], R12 ;  /* 0x0000680c01007387 */ /* 0x0003e20000100a00 */
[----:B------:R-:W-:Y:S01]  /*1e60*/  LEA R2, R129, R0, 0x1 ;  /* 0x0000000081027211 */ /* 0x000fe200078e08ff */
[----:B------:R-:W-:Y:S01]  /*1e70*/  IMAD R129, R176, 0x50, RZ ;  /* 0x00000050b0817824 */ /* 0x000fe200078e02ff */
[----:B------:R-:W-:Y:S01]  /*1e80*/  LEA.HI.X.SX32 R17, R122, R5, 0x1, P4 ;  /* 0x000000057a117211 */ /* 0x000fe200020f0eff */
[----:B------:R4:W-:Y:S01]  /*1e90*/  STL.64 [R1+0x60], R18 ;  /* 0x0000601201007387 */ /* 0x0009e20000100a00 */
[----:B--2---:R-:W-:-:S03]  /*1ea0*/  LEA R14, P5, R124, R11, 0x1 ;  /* 0x0000000b7c0e7211 */ /* 0x004fc600078a08ff */
[----:B------:R2:W-:Y:S01]  /*1eb0*/  STL.64 [R1+0x58], R16 ;  /* 0x0000581001007387 */ /* 0x0005e20000100a00 */
[----:B-1----:R-:W-:Y:S02]  /*1ec0*/  LEA R12, P6, R126, R11, 0x1 ;  /* 0x0000000b7e0c7211 */ /* 0x002fe400078c08ff */
[----:B------:R-:W-:Y:S02]  /*1ed0*/  LEA.HI.X.SX32 R15, R124, R5, 0x1, P5 ;  /* 0x000000057c0f7211 */ /* 0x000fe400028f0eff */
[----:B----4-:R-:W-:Y:S02]  /*1ee0*/  LEA R18, P3, R128, R11, 0x1 ;  /* 0x0000000b80127211 */ /* 0x010fe400078608ff */
[-C--:B------:R-:W-:Y:S01]  /*1ef0*/  LEA.HI.X.SX32 R13, R126, R5.reuse, 0x1, P6 ;  /* 0x000000057e0d7211 */ /* 0x080fe200030f0eff */
[----:B------:R1:W-:Y:S01]  /*1f00*/  STL.64 [R1+0x50], R14 ;  /* 0x0000500e01007387 */ /* 0x0003e20000100a00 */
[----:B------:R-:W-:Y:S02]  /*1f10*/  LEA.HI.X.SX32 R19, R128, R5, 0x1, P3 ;  /* 0x0000000580137211 */ /* 0x000fe400018f0eff */
[----:B--2---:R-:W-:Y:S01]  /*1f20*/  LEA R16, P4, R8, R11, 0x1 ;  /* 0x0000000b08107211 */ /* 0x004fe200078808ff */
[----:B------:R2:W-:Y:S01]  /*1f30*/  STL.64 [R1+0x48], R12 ;  /* 0x0000480c01007387 */ /* 0x0005e20000100a00 */
[----:B------:R-:W-:-:S02]  /*1f40*/  LEA RZ, P3, R176, R6, 0x4 ;  /* 0x00000006b0ff7211 */ /* 0x000fc400078620ff */
[----:B------:R-:W-:Y:S01]  /*1f50*/  LEA.HI.X.SX32 R17, R8, R5, 0x1, P4 ;  /* 0x0000000508117211 */ /* 0x000fe200020f0eff */
[----:B------:R4:W-:Y:S01]  /*1f60*/  STL.64 [R1+0x40], R18 ;  /* 0x0000401201007387 */ /* 0x0009e20000100a00 */
[----:B------:R-:W-:Y:S01]  /*1f70*/  LEA.HI.X.SX32 R23, R23, R7, 0x1, P3 ;  /* 0x0000000717177211 */ /* 0x000fe200018f0eff */
[----:B------:R-:W-:Y:S01]  /*1f80*/  IMAD R8, R176, 0x1e, RZ ;  /* 0x0000001eb0087824 */ /* 0x000fe200078e02ff */
[-C--:B------:R-:W-:Y:S01]  /*1f90*/  IADD3 R24, P3, PT, R143, R6.reuse, RZ ;  /* 0x000000068f187210 */ /* 0x080fe20007f7e0ff */
[----:B------:R5:W-:Y:S01]  /*1fa0*/  STL.64 [R1+0x38], R16 ;  /* 0x0000381001007387 */ /* 0x000be20000100a00 */
[C---:B-1----:R-:W-:Y:S02]  /*1fb0*/  LEA R14, P5, R0.reuse, R11, 0x1 ;  /* 0x0000000b000e7211 */ /* 0x042fe400078a08ff */
[----:B------:R-:W-:Y:S02]  /*1fc0*/  LEA.HI.X.SX32 R25, R25, R7, 0x1, P3 ;  /* 0x0000000719197211 */ /* 0x000fe400018f0eff */
[----:B------:R-:W-:Y:S01]  /*1fd0*/  LEA.HI.X.SX32 R15, R0, R5, 0x1, P5 ;  /* 0x00000005000f7211 */ /* 0x000fe200028f0eff */
[----:B------:R-:W-:Y:S01]  /*1fe0*/  IMAD.MOV.U32 R0, RZ, RZ, -0x800000 ;  /* 0xff800000ff007424 */ /* 0x000fe200078e00ff */
[----:B--2---:R-:W-:Y:S01]  /*1ff0*/  LEA R12, P6, R2, R11, 0x1 ;  /* 0x0000000b020c7211 */ /* 0x004fe200078c08ff */
[----:B----4-:R-:W-:Y:S01]  /*2000*/  IMAD R19, R176, 0x24, RZ ;  /* 0x00000024b0137824 */ /* 0x010fe200078e02ff */
[-C--:B------:R-:W-:Y:S01]  /*2010*/  IADD3 R34, P3, PT, R121, R6.reuse, RZ ;  /* 0x0000000679227210 */ /* 0x080fe20007f7e0ff */
[----:B------:R1:W-:Y:S01]  /*2020*/  STL.64 [R1+0x30], R14 ;  /* 0x0000300e01007387 */ /* 0x0003e20000100a00 */
[----:B------:R-:W-:Y:S01]  /*2030*/  LEA.HI.X.SX32 R13, R2, R5, 0x1, P6 ;  /* 0x00000005020d7211 */ /* 0x000fe200030f0eff */
[C---:B------:R-:W-:Y:S01]  /*2040*/  IMAD R11, R176.reuse, 0x21, RZ ;  /* 0x00000021b00b7824 */ /* 0x040fe200078e02ff */
[C---:B-----5:R-:W-:Y:S01]  /*2050*/  SHF.L.U32 R17, R176.reuse, 0x1, RZ ;  /* 0x00000001b0117819 */ /* 0x060fe200000006ff */
[C---:B------:R-:W-:Y:S01]  /*2060*/  IMAD R2, R176.reuse, 0x3a, RZ ;  /* 0x0000003ab0027824 */ /* 0x040fe200078e02ff */
[CC--:B------:R-:W-:Y:S01]  /*2070*/  LEA RZ, P6, R176.reuse, R6.reuse, 0x2 ;  /* 0x00000006b0ff7211 */ /* 0x0c0fe200078c10ff */
[----:B------:R2:W-:Y:S01]  /*2080*/  STL.64 [R1+0x28], R12 ;  /* 0x0000280c01007387 */ /* 0x0005e20000100a00 */
[CC--:B------:R-:W-:Y:S01]  /*2090*/  IADD3 R146, P4, PT, R17.reuse, R6.reuse, RZ ;  /* 0x0000000611927210 */ /* 0x0c0fe20007f9e0ff */
[C---:B------:R-:W-:Y:S01]  /*20a0*/  IMAD R16, R176.reuse, 0x3e, RZ ;  /* 0x0000003eb0107824 */ /* 0x040fe200078e02ff */
[-C--:B------:R-:W-:Y:S01]  /*20b0*/  LEA.HI.X.SX32 R17, R17, R7.reuse, 0x1, P6 ;  /* 0x0000000711117211 */ /* 0x080fe200030f0eff */
[----:B------:R-:W-:Y:S01]  /*20c0*/  IMAD.MOV.U32 R5, RZ, RZ, -0x800000 ;  /* 0xff800000ff057424 */ /* 0x000fe200078e00ff */
[C---:B------:R-:W-:Y:S01]  /*20d0*/  LEA.HI.X.SX32 R147, R176.reuse, R7, 0x1, P4 ;  /* 0x00000007b0937211 */ /* 0x040fe200020f0eff */
[----:B-1----:R-:W-:Y:S01]  /*20e0*/  IMAD R15, R176, 0x23, RZ ;  /* 0x00000023b00f7824 */ /* 0x002fe200078e02ff */
[----:B------:R-:W-:-:S02]  /*20f0*/  IADD3 R14, P4, PT, R139, R6, RZ ;  /* 0x000000068b0e7210 */ /* 0x000fc40007f9e0ff */
[-C--:B------:R-:W-:Y:S01]  /*2100*/  IADD3 R18, P6, PT, R141, R6.reuse, RZ ;  /* 0x000000068d127210 */ /* 0x080fe20007fde0ff */
[----:B------:R1:W-:Y:S01]  /*2110*/  STL.64 [R1+0x20], R146 ;  /* 0x0000209201007387 */ /* 0x0003e20000100a00 */
[-C--:B------:R-:W-:Y:S01]  /*2120*/  LEA.HI.X.SX32 R15, R15, R7.reuse, 0x1, P4 ;  /* 0x000000070f0f7211 */ /* 0x080fe200020f0eff */
[----:B--2---:R-:W-:Y:S01]  /*2130*/  IMAD R13, R176, 0x22, RZ ;  /* 0x00000022b00d7824 */ /* 0x004fe200078e02ff */
[-C--:B------:R-:W-:Y:S02]  /*2140*/  IADD3 R28, P4, PT, R131, R6.reuse, RZ ;  /* 0x00000006831c7210 */ /* 0x080fe40007f9e0ff */
[-C--:B------:R-:W-:Y:S02]  /*2150*/  IADD3 R12, P5, PT, R137, R6.reuse, RZ ;  /* 0x00000006890c7210 */ /* 0x080fe40007fbe0ff */
[----:B------:R-:W-:Y:S02]  /*2160*/  LEA.HI.X.SX32 R29, R29, R7, 0x1, P4 ;  /* 0x000000071d1d7211 */ /* 0x000fe400020f0eff */
[----:B------:R-:W-:-:S02]  /*2170*/  IADD3 R206, P4, PT, R31, R6, RZ ;  /* 0x000000061fce7210 */ /* 0x000fc40007f9e0ff */
[-C--:B------:R-:W-:Y:S02]  /*2180*/  IADD3 R218, P2, PT, R13, R6.reuse, RZ ;  /* 0x000000060dda7210 */ /* 0x080fe40007f5e0ff */
[-C--:B------:R-:W-:Y:S02]  /*2190*/  LEA.HI.X.SX32 R207, R109, R7.reuse, 0x1, P4 ;  /* 0x000000076dcf7211 */ /* 0x080fe400020f0eff */
[CC--:B------:R-:W-:Y:S02]  /*21a0*/  IADD3 R204, P4, PT, R35.reuse, R6.reuse, RZ ;  /* 0x0000000623cc7210 */ /* 0x0c0fe40007f9e0ff */
[-C--:B------:R-:W-:Y:S02]  /*21b0*/  LEA.HI.X.SX32 R35, R35, R7.reuse, 0x1, P3 ;  /* 0x0000000723237211 */ /* 0x080fe400018f0eff */
[----:B------:R-:W-:Y:S02]  /*21c0*/  IADD3 R202, P3, PT, R39, R6, RZ ;  /* 0x0000000627ca7210 */ /* 0x000fe40007f7e0ff */
[----:B------:R-:W-:-:S02]  /*21d0*/  LEA.HI.X.SX32 R219, R133, R7, 0x1, P2 ;  /* 0x0000000785db7211 */ /* 0x000fc400010f0eff */
[-C--:B------:R-:W-:Y:S02]  /*21e0*/  IADD3 R248, P2, PT, R125, R6.reuse, RZ ;  /* 0x000000067df87210 */ /* 0x080fe40007f5e0ff */
[-C--:B------:R-:W-:Y:S02]  /*21f0*/  LEA.HI.X.SX32 R203, R95, R7.reuse, 0x1, P3 ;  /* 0x000000075fcb7211 */ /* 0x080fe400018f0eff */
[-C--:B------:R-:W-:Y:S02]  /*2200*/  IADD3 R200, P3, PT, R43, R6.reuse, RZ ;  /* 0x000000062bc87210 */ /* 0x080fe40007f7e0ff */
[-C--:B------:R-:W-:Y:S02]  /*2210*/  LEA.HI.X.SX32 R249, R127, R7.reuse, 0x1, P2 ;  /* 0x000000077ff97211 */ /* 0x080fe400010f0eff */
[----:B------:R-:W-:Y:S02]  /*2220*/  IADD3 R30, P2, PT, R129, R6, RZ ;  /* 0x00000006811e7210 */ /* 0x000fe40007f5e0ff */
[----:B------:R-:W-:-:S02]  /*2230*/  LEA.HI.X.SX32 R13, R13, R7, 0x1, P5 ;  /* 0x000000070d0d7211 */ /* 0x000fc400028f0eff */
[-C--:B------:R-:W-:Y:S02]  /*2240*/  LEA.HI.X.SX32 R201, R89, R7.reuse, 0x1, P3 ;  /* 0x0000000759c97211 */ /* 0x080fe400018f0eff */
[-C--:B------:R-:W-:Y:S02]  /*2250*/  IADD3 R214, P5, PT, R19, R6.reuse, RZ ;  /* 0x0000000613d67210 */ /* 0x080fe40007fbe0ff */
[-C--:B------:R-:W-:Y:S02]  /*2260*/  IADD3 R120, P3, PT, R52, R6.reuse, RZ ;  /* 0x0000000634787210 */ /* 0x080fe40007f7e0ff */
[-C--:B------:R-:W-:Y:S02]  /*2270*/  LEA.HI.X.SX32 R31, R31, R7.reuse, 0x1, P2 ;  /* 0x000000071f1f7211 */ /* 0x080fe400010f0eff */
[----:B------:R-:W-:Y:S02]  /*2280*/  IADD3 R40, P2, PT, R107, R6, RZ ;  /* 0x000000066b287210 */ /* 0x000fe40007f5e0ff */
[----:B------:R-:W-:-:S02]  /*2290*/  LEA.HI.X.SX32 R215, R125, R7, 0x1, P5 ;  /* 0x000000077dd77211 */ /* 0x000fc400028f0eff */
[-C--:B------:R-:W-:Y:S02]  /*22a0*/  LEA.HI.X.SX32 R121, R83, R7.reuse, 0x1, P3 ;  /* 0x0000000753797211 */ /* 0x080fe400018f0eff */
[-C--:B------:R-:W-:Y:S02]  /*22b0*/  IADD3 R210, P5, PT, R27, R6.reuse, RZ ;  /* 0x000000061bd27210 */ /* 0x080fe40007fbe0ff */
[-C--:B------:R-:W-:Y:S02]  /*22c0*/  LEA.HI.X.SX32 R19, R19, R7.reuse, 0x1, P6 ;  /* 0x0000000713137211 */ /* 0x080fe400030f0eff */
[-C--:B------:R-:W-:Y:S02]  /*22d0*/  IADD3 R198, P3, PT, R47, R6.reuse, RZ ;  /* 0x000000062fc67210 */ /* 0x080fe40007f7e0ff */
[----:B------:R-:W-:Y:S02]  /*22e0*/  IADD3 R32, P6, PT, R123, R6, RZ ;  /* 0x000000067b207210 */ /* 0x000fe40007fde0ff */
[----:B------:R-:W-:-:S02]  /*22f0*/  LEA.HI.X.SX32 R41, R41, R7, 0x1, P2 ;  /* 0x0000000729297211 */ /* 0x000fc400010f0eff */
[-C--:B------:R-:W-:Y:S02]  /*2300*/  IADD3 R50, P2, PT, R91, R6.reuse, RZ ;  /* 0x000000065b327210 */ /* 0x080fe40007f5e0ff */
[-C--:B------:R-:W-:Y:S02]  /*2310*/  LEA.HI.X.SX32 R211, R119, R7.reuse, 0x1, P5 ;  /* 0x0000000777d37211 */ /* 0x080fe400028f0eff */
[-C--:B------:R-:W-:Y:S02]  /*2320*/  LEA.HI.X.SX32 R199, R79, R7.reuse, 0x1, P3 ;  /* 0x000000074fc77211 */ /* 0x080fe400018f0eff */
[-C--:B------:R-:W-:Y:S02]  /*2330*/  LEA.HI.X.SX32 R11, R11, R7.reuse, 0x1, P1 ;  /* 0x000000070b0b7211 */ /* 0x080fe400008f0eff */
[----:B------:R-:W-:Y:S02]  /*2340*/  IADD3 R134, P5, PT, R111, R6, RZ ;  /* 0x000000066f867210 */ /* 0x000fe40007fbe0ff */
[----:B------:R-:W-:-:S02]  /*2350*/  LEA.HI.X.SX32 R33, R33, R7, 0x1, P6 ;  /* 0x0000000721217211 */ /* 0x000fc400030f0eff */
[-C--:B------:R-:W-:Y:S02]  /*2360*/  IADD3 R196, P3, PT, R51, R6.reuse, RZ ;  /* 0x0000000633c47210 */ /* 0x080fe40007f7e0ff */
[-C--:B------:R-:W-:Y:S02]  /*2370*/  IADD3 R26, P1, PT, R145, R6.reuse, RZ ;  /* 0x00000006911a7210 */ /* 0x080fe40007f3e0ff */
[-C--:B------:R-:W-:Y:S02]  /*2380*/  IADD3 R42, P6, PT, R105, R6.reuse, RZ ;  /* 0x00000006692a7210 */ /* 0x080fe40007fde0ff */
[-C--:B------:R-:W-:Y:S02]  /*2390*/  LEA.HI.X.SX32 R51, R51, R7.reuse, 0x1, P2 ;  /* 0x0000000733337211 */ /* 0x080fe400010f0eff */
[----:B------:R-:W-:Y:S02]  /*23a0*/  IADD3 R194, P2, PT, R55, R6, RZ ;  /* 0x0000000637c27210 */ /* 0x000fe40007f5e0ff */
[----:B------:R-:W-:-:S02]  /*23b0*/  LEA.HI.X.SX32 R135, R115, R7, 0x1, P5 ;  /* 0x0000000773877211 */ /* 0x000fc400028f0eff */
[-C--:B------:R-:W-:Y:S02]  /*23c0*/  LEA.HI.X.SX32 R27, R27, R7.reuse, 0x1, P1 ;  /* 0x000000071b1b7211 */ /* 0x080fe400008f0eff */
[-C--:B------:R-:W-:Y:S01]  /*23d0*/  IADD3 R36, P5, PT, R117, R6.reuse, RZ ;  /* 0x0000000675247210 */ /* 0x080fe20007fbe0ff */
[----:B------:R1:W-:Y:S01]  /*23e0*/  STL.64 [R1+0x10], R134 ;  /* 0x0000108601007387 */ /* 0x0003e20000100a00 */
[-C--:B------:R-:W-:Y:S02]  /*23f0*/  LEA.HI.X.SX32 R43, R43, R7.reuse, 0x1, P6 ;  /* 0x000000072b2b7211 */ /* 0x080fe400030f0eff */
[-C--:B------:R-:W-:Y:S01]  /*2400*/  IADD3 R246, P1, PT, R109, R6.reuse, RZ ;  /* 0x000000066df67210 */ /* 0x080fe20007f3e0ff */
[----:B------:R1:W-:Y:S01]  /*2410*/  STL.64 [R1+0x18], R120 ;  /* 0x0000187801007387 */ /* 0x0003e20000100a00 */
        /* <DEDUP_REMOVED lines=9> */
[-C--:B------:R-:W-:Y:S01]  /*24b0*/  IADD3 R244, P4, PT, R95, R6.reuse, RZ ;  /* 0x000000065ff47210 */ /* 0x080fe20007f9e0ff */
[----:B------:R1:W-:Y:S01]  /*24c0*/  STL.64 [R1+0x8], R118 ;  /* 0x0000087601007387 */ /* 0x0003e20000100a00 */
[-C--:B------:R-:W-:Y:S02]  /*24d0*/  IADD3 R52, P6, PT, R81, R6.reuse, RZ ;  /* 0x0000000651347210 */ /* 0x080fe40007fde0ff */
[-C--:B------:R-:W-:Y:S02]  /*24e0*/  LEA.HI.X.SX32 R193, R71, R7.reuse, 0x1, P2 ;  /* 0x0000000747c17211 */ /* 0x080fe400010f0eff */
[----:B------:R-:W-:Y:S02]  /*24f0*/  IADD3 R88, P2, PT, R63, R6, RZ ;  /* 0x000000063f587210 */ /* 0x000fe40007f5e0ff */
[----:B------:R-:W-:-:S02]  /*2500*/  LEA.HI.X.SX32 R45, R45, R7, 0x1, P5 ;  /* 0x000000072d2d7211 */ /* 0x000fc400028f0eff */
[-C--:B------:R-:W-:Y:S02]  /*2510*/  LEA.HI.X.SX32 R245, R97, R7.reuse, 0x1, P4 ;  /* 0x0000000761f57211 */ /* 0x080fe400020f0eff */
[-C--:B------:R-:W-:Y:S02]  /*2520*/  LEA.HI.X.SX32 R39, R39, R7.reuse, 0x1, P1 ;  /* 0x0000000727277211 */ /* 0x080fe400008f0eff */
[-C--:B------:R-:W-:Y:S02]  /*2530*/  IADD3 R240, P5, PT, R79, R6.reuse, RZ ;  /* 0x000000064ff07210 */ /* 0x080fe40007fbe0ff */
[----:B------:R-:W-:Y:S02]  /*2540*/  LEA.HI.X.SX32 R53, R53, R7, 0x1, P6 ;  /* 0x0000000735357211 */ /* 0x000fe400030f0eff */
[-C--:B------:R-:W-:Y:S02]  /*2550*/  IADD3 R46, P4, PT, R99, R6.reuse, RZ ;  /* 0x00000006632e7210 */ /* 0x080fe40007f9e0ff */
[----:B------:R-:W-:-:S02]  /*2560*/  IADD3 R48, P1, PT, R93, R6, RZ ;  /* 0x000000065d307210 */ /* 0x000fc40007f3e0ff */
[-C--:B------:R-:W-:Y:S02]  /*2570*/  IADD3 R60, P6, PT, R60, R6.reuse, RZ ;  /* 0x000000063c3c7210 */ /* 0x080fe40007fde0ff */
[-C--:B------:R-:W-:Y:S02]  /*2580*/  LEA.HI.X.SX32 R89, R65, R7.reuse, 0x1, P2 ;  /* 0x0000000741597211 */ /* 0x080fe400010f0eff */
[-C--:B------:R-:W-:Y:S02]  /*2590*/  LEA.HI.X.SX32 R241, R54, R7.reuse, 0x1, P5 ;  /* 0x0000000736f17211 */ /* 0x080fe400028f0eff */
[----:B------:R-:W-:Y:S01]  /*25a0*/  IADD3 R54, P5, PT, R80, R6, RZ ;  /* 0x0000000650367210 */ /* 0x000fe20007fbe0ff */
[----:B------:R1:W-:Y:S01]  /*25b0*/  STL.64 [R1], R88 ;  /* 0x0000005801007387 */ /* 0x0003e20000100a00 */
[----:B------:R-:W-:Y:S02]  /*25c0*/  LEA.HI.X.SX32 R47, R47, R7, 0x1, P4 ;  /* 0x000000072f2f7211 */ /* 0x000fe400020f0eff */
[----:B------:R-:W-:-:S02]  /*25d0*/  CS2R R80, SRZ ;  /* 0x0000000000507805 */ /* 0x000fc4000001ff00 */
[-C--:B------:R-:W-:Y:S02]  /*25e0*/  LEA.HI.X.SX32 R49, R49, R7.reuse, 0x1, P1 ;  /* 0x0000000731317211 */ /* 0x080fe400008f0eff */
[-C--:B------:R-:W-:Y:S02]  /*25f0*/  LEA.HI.X.SX32 R61, R61, R7.reuse, 0x1, P6 ;  /* 0x000000073d3d7211 */ /* 0x080fe400030f0eff */
[-C--:B------:R-:W-:Y:S02]  /*2600*/  IADD3 R56, P4, PT, R56, R6.reuse, RZ ;  /* 0x0000000638387210 */ /* 0x080fe40007f9e0ff */
[-C--:B------:R-:W-:Y:S02]  /*2610*/  IADD3 R58, P1, PT, R58, R6.reuse, RZ ;  /* 0x000000063a3a7210 */ /* 0x080fe40007f3e0ff */
[----:B------:R-:W-:Y:S02]  /*2620*/  IADD3 R190, P6, PT, R20, R6, RZ ;  /* 0x0000000614be7210 */ /* 0x000fe40007fde0ff */
[----:B------:R-:W-:-:S02]  /*2630*/  LEA.HI.X.SX32 R55, R55, R7, 0x1, P5 ;  /* 0x0000000737377211 */ /* 0x000fc400028f0eff */
[-C--:B------:R-:W-:Y:S02]  /*2640*/  LEA.HI.X.SX32 R197, R77, R7.reuse, 0x1, P3 ;  /* 0x000000074dc57211 */ /* 0x080fe400018f0eff */
[-C--:B------:R-:W-:Y:S02]  /*2650*/  IADD3 R64, P5, PT, R64, R6.reuse, RZ ;  /* 0x0000000640407210 */ /* 0x080fe40007fbe0ff */
[-C--:B------:R-:W-:Y:S02]  /*2660*/  LEA.HI.X.SX32 R57, R57, R7.reuse, 0x1, P4 ;  /* 0x0000000739397211 */ /* 0x080fe400020f0eff */
[-C--:B------:R-:W-:Y:S02]  /*2670*/  LEA.HI.X.SX32 R59, R59, R7.reuse, 0x1, P1 ;  /* 0x000000073b3b7211 */ /* 0x080fe400008f0eff */
[----:B------:R-:W-:Y:S02]  /*2680*/  LEA.HI.X.SX32 R191, R22, R7, 0x1, P6 ;  /* 0x0000000716bf7211 */ /* 0x000fe400030f0eff */
[----:B------:R-:W-:-:S02]  /*2690*/  IADD3 R234, P3, PT, R73, R6, RZ ;  /* 0x0000000649ea7210 */ /* 0x000fc40007f7e0ff */
[-C--:B------:R-:W-:Y:S02]  /*26a0*/  IADD3 R66, P4, PT, R66, R6.reuse, RZ ;  /* 0x0000000642427210 */ /* 0x080fe40007f9e0ff */
[-C--:B------:R-:W-:Y:S02]  /*26b0*/  IADD3 R232, P1, PT, R22, R6.reuse, RZ ;  /* 0x0000000616e87210 */ /* 0x080fe40007f3e0ff */
[-C--:B------:R-:W-:Y:S02]  /*26c0*/  IADD3 R188, P6, PT, R2, R6.reuse, RZ ;  /* 0x0000000602bc7210 */ /* 0x080fe40007fde0ff */
[-C--:B------:R-:W-:Y:S02]  /*26d0*/  LEA.HI.X.SX32 R65, R67, R7.reuse, 0x1, P5 ;  /* 0x0000000743417211 */ /* 0x080fe400028f0eff */
[----:B------:R-:W-:Y:S02]  /*26e0*/  LEA.HI.X.SX32 R235, R62, R7, 0x1, P3 ;  /* 0x000000073eeb7211 */ /* 0x000fe400018f0eff */
[----:B------:R-:W-:-:S02]  /*26f0*/  IADD3 R68, P2, PT, R68, R6, RZ ;  /* 0x0000000644447210 */ /* 0x000fc40007f5e0ff */
[-C--:B------:R-:W-:Y:S02]  /*2700*/  LEA.HI.X.SX32 R233, R63, R7.reuse, 0x1, P1 ;  /* 0x000000073fe97211 */ /* 0x080fe400008f0eff */
[-C--:B------:R-:W-:Y:S02]  /*2710*/  LEA.HI.X.SX32 R189, R69, R7.reuse, 0x1, P6 ;  /* 0x0000000745bd7211 */ /* 0x080fe400030f0eff */
[----:B------:R-:W-:Y:S01]  /*2720*/  LEA.HI.X.SX32 R67, R2, R7, 0x1, P4 ;  /* 0x0000000702437211 */ /* 0x000fe200020f0eff */
[----:B------:R-:W-:Y:S01]  /*2730*/  IMAD.MOV.U32 R2, RZ, RZ, -0x800000 ;  /* 0xff800000ff027424 */ /* 0x000fe200078e00ff */
[-C--:B------:R-:W-:Y:S02]  /*2740*/  IADD3 R62, P3, PT, R74, R6.reuse, RZ ;  /* 0x000000064a3e7210 */ /* 0x080fe40007f7e0ff */
[-C--:B------:R-:W-:Y:S02]  /*2750*/  IADD3 R70, P1, PT, R70, R6.reuse, RZ ;  /* 0x0000000646467210 */ /* 0x080fe40007f3e0ff */
[----:B------:R-:W-:-:S02]  /*2760*/  IADD3 R226, P6, PT, R8, R6, RZ ;  /* 0x0000000608e27210 */ /* 0x000fc40007fde0ff */
[-C--:B------:R-:W-:Y:S02]  /*2770*/  IADD3 R186, P4, PT, R9, R6.reuse, RZ ;  /* 0x0000000609ba7210 */ /* 0x080fe40007f9e0ff */
[-C--:B------:R-:W-:Y:S02]  /*2780*/  LEA.HI.X.SX32 R69, R72, R7.reuse, 0x1, P2 ;  /* 0x0000000748457211 */ /* 0x080fe400010f0eff */
[----:B------:R-:W-:Y:S02]  /*2790*/  CS2R R72, SRZ ;  /* 0x0000000000487805 */ /* 0x000fe4000001ff00 */
[-C--:B------:R-:W-:Y:S02]  /*27a0*/  LEA.HI.X.SX32 R63, R20, R7.reuse, 0x1, P3 ;  /* 0x00000007143f7211 */ /* 0x080fe400018f0eff */
[----:B------:R-:W-:Y:S02]  /*27b0*/  LEA R220, P2, R176, R6, 0x5 ;  /* 0x00000006b0dc7211 */ /* 0x000fe400078428ff */
[----:B------:R-:W-:-:S02]  /*27c0*/  LEA.HI.X.SX32 R227, R75, R7, 0x1, P6 ;  /* 0x000000074be37211 */ /* 0x000fc400030f0eff */
[----:B------:R-:W-:Y:S02]  /*27d0*/  CS2R R74, SRZ ;  /* 0x00000000004a7805 */ /* 0x000fe4000001ff00 */
[-C--:B------:R-:W-:Y:S02]  /*27e0*/  LEA.HI.X.SX32 R187, R8, R7.reuse, 0x1, P4 ;  /* 0x0000000708bb7211 */ /* 0x080fe400020f0eff */
[----:B------:R-:W-:Y:S02]  /*27f0*/  LEA.HI.X.SX32 R71, R9, R7, 0x1, P1 ;  /* 0x0000000709477211 */ /* 0x000fe400008f0eff */
[-C--:B------:R-:W-:Y:S02]  /*2800*/  IADD3 R172, P3, PT, R172, R6.reuse, RZ ;  /* 0x00000006acac7210 */ /* 0x080fe40007f7e0ff */
[-C--:B------:R-:W-:Y:S02]  /*2810*/  LEA R176, P6, R176, R6.reuse, 0x6 ;  /* 0x00000006b0b07211 */ /* 0x080fe400078c30ff */
[----:B------:R-:W-:-:S02]  /*2820*/  IADD3 R184, P4, PT, R16, R6, RZ ;  /* 0x0000000610b87210 */ /* 0x000fc40007f9e0ff */
[-C--:B------:R-:W-:Y:S02]  /*2830*/  IADD3 R8, P1, PT, R76, R6.reuse, RZ ;  /* 0x000000064c087210 */ /* 0x080fe40007f3e0ff */
[----:B------:R-:W-:Y:S02]  /*2840*/  CS2R R76, SRZ ;  /* 0x00000000004c7805 */ /* 0x000fe4000001ff00 */
[----:B------:R-:W-:Y:S02]  /*2850*/  IADD3 R174, P5, PT, R174, R6, RZ ;  /* 0x00000006aeae7210 */ /* 0x000fe40007fbe0ff */
[-C--:B------:R-:W-:Y:S02]  /*2860*/  LEA.HI.X.SX32 R173, R82, R7.reuse, 0x1, P3 ;  /* 0x0000000752ad7211 */ /* 0x080fe400018f0eff */
[----:B------:R-:W-:Y:S02]  /*2870*/  CS2R R82, SRZ ;  /* 0x0000000000527805 */ /* 0x000fe4000001ff00 */
[----:B------:R-:W-:-:S02]  /*2880*/  LEA.HI.X.SX32 R185, R85, R7, 0x1, P4 ;  /* 0x0000000755b97211 */ /* 0x000fc400020f0eff */
[-C--:B------:R-:W-:Y:S02]  /*2890*/  LEA.HI.X.SX32 R221, R87, R7.reuse, 0x1, P2 ;  /* 0x0000000757dd7211 */ /* 0x080fe400010f0eff */
[----:B------:R-:W-:Y:S02]  /*28a0*/  CS2R R86, SRZ ;  /* 0x0000000000567805 */ /* 0x000fe4000001ff00 */
[-C--:B------:R-:W-:Y:S02]  /*28b0*/  LEA.HI.X.SX32 R177, R84, R7.reuse, 0x1, P6 ;  /* 0x0000000754b17211 */ /* 0x080fe400030f0eff */
[----:B------:R-:W-:Y:S02]  /*28c0*/  CS2R R84, SRZ ;  /* 0x0000000000547805 */ /* 0x000fe4000001ff00 */
[----:B------:R-:W-:Y:S02]  /*28d0*/  LEA.HI.X.SX32 R9, R78, R7, 0x1, P1 ;  /* 0x000000074e097211 */ /* 0x000fe400008f0eff */
[----:B------:R-:W-:-:S02]  /*28e0*/  CS2R R78, SRZ ;  /* 0x00000000004e7805 */ /* 0x000fc4000001ff00 */
[----:B01-3--:R-:W-:-:S07]  /*28f0*/  LEA.HI.X.SX32 R175, R16, R7, 0x1, P5 ;  /* 0x0000000710af7211 */ /* 0x00bfce00028f0eff */
.L_x_1:
[----:B------:R-:W2:Y:S04]  /*2900*/  LDL.64 R88, [R1+0x208] ;  /* 0x0002080001587983 */ /* 0x000ea80000100a00 */
[----:B------:R-:W3:Y:S04]  /*2910*/  LDL.64 R90, [R1+0x200] ;  /* 0x00020000015a7983 */ /* 0x000ee80000100a00 */
[----:B------:R-:W4:Y:S04]  /*2920*/  LDL.64 R96, [R1+0x220] ;  /* 0x0002200001607983 */ /* 0x000f280000100a00 */
[----:B------:R-:W5:Y:S04]  /*2930*/  LDL.64 R92, [R1+0x210] ;  /* 0x00021000015c7983 */ /* 0x000f680000100a00 */
        /* <DEDUP_REMOVED lines=41> */
[----:B------:R-:W5:Y:S04]  /*2bd0*/  LDL.64 R212, [R1] ;  /* 0x0000000001d47983 */ /* 0x000f680000100a00 */
[----:B------:R-:W5:Y:S04]  /*2be0*/  LDL.64 R222, [R1+0x10] ;  /* 0x0000100001de7983 */ /* 0x000f680000100a00 */
[----:B------:R-:W5:Y:S01]  /*2bf0*/  LDL.64 R216, [R1+0x8] ;  /* 0x0000080001d87983 */ /* 0x000f620000100a00 */
[----:B--2---:R-:W-:-:S04]  /*2c00*/  IMAD.WIDE R88, R3, 0x2, R88 ;  /* 0x0000000203587825 */ /* 0x004fc800078e0258 */
[C---:B---3--:R-:W-:Y:S02]  /*2c10*/  IMAD.WIDE R90, R3.reuse, 0x2, R90 ;  /* 0x00000002035a7825 */ /* 0x048fe400078e025a */
[----:B------:R-:W2:Y:S02]  /*2c20*/  LDG.E.U16 R88, desc[UR10][R88.64] ;  /* 0x0000000a58587981 */ /* 0x000ea4000c1e1500 */
[----:B----4-:R-:W-:-:S04]  /*2c30*/  IMAD.WIDE R96, R3, 0x2, R96 ;  /* 0x0000000203607825 */ /* 0x010fc800078e0260 */
[C---:B-----5:R-:W-:Y:S01]  /*2c40*/  IMAD.WIDE R92, R3.reuse, 0x2, R92 ;  /* 0x00000002035c7825 */ /* 0x060fe200078e025c */
[----:B------:R0:W3:Y:S04]  /*2c50*/  LDG.E.U16 R16, desc[UR10][R96.64] ;  /* 0x0000000a60107981 */ /* 0x0000e8000c1e1500 */
[----:B------:R1:W4:Y:S04]  /*2c60*/  LDG.E.U16 R89, desc[UR10][R90.64] ;  /* 0x0000000a5a597981 */ /* 0x000328000c1e1500 */
[----:B------:R5:W2:Y:S01]  /*2c70*/  LDG.E.U16 R22, desc[UR10][R92.64] ;  /* 0x0000000a5c167981 */ /* 0x000aa2000c1e1500 */
[----:B0-----:R-:W-:-:S03]  /*2c80*/  IMAD.WIDE R96, R3, 0x2, R120 ;  /* 0x0000000203607825 */ /* 0x001fc600078e0278 */
[----:B------:R-:W2:Y:S01]  /*2c90*/  LDL.64 R120, [R1+0x168] ;  /* 0x0001680001787983 */ /* 0x000ea20000100a00 */
[----:B-1----:R-:W-:-:S03]  /*2ca0*/  IMAD.WIDE R90, R3, 0x2, R106 ;  /* 0x00000002035a7825 */ /* 0x002fc600078e026a */
[----:B------:R-:W3:Y:S01]  /*2cb0*/  LDL.64 R106, [R1+0x190] ;  /* 0x00019000016a7983 */ /* 0x000ee20000100a00 */
[----:B------:R-:W-:-:S03]  /*2cc0*/  IMAD.WIDE R98, R3, 0x2, R98 ;  /* 0x0000000203627825 */ /* 0x000fc600078e0262 */
[----:B------:R-:W4:Y:S01]  /*2cd0*/  LDG.E.U16 R90, desc[UR10][R90.64] ;  /* 0x0000000a5a5a7981 */ /* 0x000f22000c1e1500 */
[----:B-----5:R-:W-:-:S03]  /*2ce0*/  IMAD.WIDE R92, R3, 0x2, R122 ;  /* 0x00000002035c7825 */ /* 0x020fc600078e027a */
[----:B------:R-:W5:Y:S04]  /*2cf0*/  LDL.64 R122, [R1+0x178] ;  /* 0x00017800017a7983 */ /* 0x000f680000100a00 */
[----:B------:R-:W4:Y:S04]  /*2d00*/  LDG.E.U16 R92, desc[UR10][R92.64] ;  /* 0x0000000a5c5c7981 */ /* 0x000f28000c1e1500 */
[----:B------:R0:W4:Y:S04]  /*2d10*/  LDG.E.U16 R91, desc[UR10][R98.64] ;  /* 0x0000000a625b7981 */ /* 0x000128000c1e1500 */
[----:B------:R1:W4:Y:S01]  /*2d20*/  LDG.E.U16 R93, desc[UR10][R96.64] ;  /* 0x0000000a605d7981 */ /* 0x000322000c1e1500 */
[----:B0-----:R-:W-:-:S03]  /*2d30*/  IMAD.WIDE R98, R3, 0x2, R110 ;  /* 0x0000000203627825 */ /* 0x001fc600078e026e */
[----:B------:R-:W4:Y:S01]  /*2d40*/  LDL.64 R110, [R1+0x160] ;  /* 0x00016000016e7983 */ /* 0x000f220000100a00 */
[----:B-1----:R-:W-:-:S03]  /*2d50*/  IMAD.WIDE R96, R3, 0x2, R112 ;  /* 0x0000000203607825 */ /* 0x002fc600078e0270 */
[----:B------:R-:W4:Y:S04]  /*2d60*/  LDG.E.U16 R98, desc[UR10][R98.64] ;  /* 0x0000000a62627981 */ /* 0x000f28000c1e1500 */
[----:B------:R-:W4:Y:S01]  /*2d70*/  LDL.64 R112, [R1+0x170] ;  /* 0x0001700001707983 */ /* 0x000f220000100a00 */
[----:B------:R-:W-:-:S03]  /*2d80*/  IMAD.WIDE R94, R3, 0x2, R94 ;  /* 0x00000002035e7825 */ /* 0x000fc600078e025e */
[----:B------:R-:W4:Y:S01]  /*2d90*/  LDG.E.U16 R96, desc[UR10][R96.64] ;  /* 0x0000000a60607981 */ /* 0x000f22000c1e1500 */
[----:B------:R-:W-:-:S03]  /*2da0*/  IMAD.WIDE R100, R3, 0x2, R100 ;  /* 0x0000000203647825 */ /* 0x000fc600078e0264 */
[----:B------:R0:W4:Y:S01]  /*2db0*/  LDG.E.U16 R20, desc[UR10][R94.64] ;  /* 0x0000000a5e147981 */ /* 0x000122000c1e1500 */
[----:B------:R-:W-:-:S03]  /*2dc0*/  IMAD.WIDE R102, R3, 0x2, R102 ;  /* 0x0000000203667825 */ /* 0x000fc600078e0266 */
[----:B------:R1:W4:Y:S01]  /*2dd0*/  LDG.E.U16 R99, desc[UR10][R100.64] ;  /* 0x0000000a64637981 */ /* 0x000322000c1e1500 */
[----:B------:R-:W-:-:S03]  /*2de0*/  IMAD.WIDE R104, R3, 0x2, R104 ;  /* 0x0000000203687825 */ /* 0x000fc600078e0268 */
[----:B------:R1:W4:Y:S01]  /*2df0*/  LDG.E.U16 R97, desc[UR10][R102.64] ;  /* 0x0000000a66617981 */ /* 0x000322000c1e1500 */
[----:B0-----:R-:W-:-:S03]  /*2e00*/  IMAD.WIDE R94, R3, 0x2, R114 ;  /* 0x00000002035e7825 */ /* 0x001fc600078e0272 */
[----:B------:R-:W4:Y:S01]  /*2e10*/  LDL.64 R114, [R1+0x180] ;  /* 0x0001800001727983 */ /* 0x000f220000100a00 */
[----:B-1----:R-:W-:-:S03]  /*2e20*/  IMAD.WIDE R100, R3, 0x2, R118 ;  /* 0x0000000203647825 */ /* 0x002fc600078e0276 */
[----:B------:R-:W4:Y:S01]  /*2e30*/  LDL.64 R118, [R1+0x150] ;  /* 0x0001500001767983 */ /* 0x000f220000100a00 */
[----:B------:R-:W-:-:S03]  /*2e40*/  IMAD.WIDE R108, R3, 0x2, R108 ;  /* 0x00000002036c7825 */ /* 0x000fc600078e026c */
[----:B------:R-:W4:Y:S01]  /*2e50*/  LDG.E.U16 R94, desc[UR10][R94.64] ;  /* 0x0000000a5e5e7981 */ /* 0x000f22000c1e1500 */
[----:B------:R-:W-:-:S03]  /*2e60*/  IMAD.WIDE R102, R3, 0x2, R116 ;  /* 0x0000000203667825 */ /* 0x000fc600078e0274 */
[----:B------:R-:W4:Y:S04]  /*2e70*/  LDL.64 R116, [R1+0x140] ;  /* 0x0001400001747983 */ /* 0x000f280000100a00 */
[----:B------:R-:W4:Y:S04]  /*2e80*/  LDG.E.U16 R100, desc[UR10][R100.64] ;  /* 0x0000000a64647981 */ /* 0x000f28000c1e1500 */
[----:B------:R0:W4:Y:S04]  /*2e90*/  LDG.E.U16 R95, desc[UR10][R104.64] ;  /* 0x0000000a685f7981 */ /* 0x000128000c1e1500 */
[----:B------:R-:W4:Y:S04]  /*2ea0*/  LDG.E.U16 R102, desc[UR10][R102.64] ;  /* 0x0000000a66667981 */ /* 0x000f28000c1e1500 */
[----:B------:R2:W4:Y:S01]  /*2eb0*/  LDG.E.U16 R101, desc[UR10][R108.64] ;  /* 0x0000000a6c657981 */ /* 0x000522000c1e1500 */
[----:B0-----:R-:W-:-:S03]  /*2ec0*/  IMAD.WIDE R104, R3, 0x2, R124 ;  /* 0x0000000203687825 */ /* 0x001fc600078e027c */
[----:B------:R-:W4:Y:S04]  /*2ed0*/  LDL.64 R124, [R1+0x130] ;  /* 0x00013000017c7983 */ /* 0x000f280000100a00 */
[----:B------:R-:W4:Y:S01]  /*2ee0*/  LDG.E.U16 R104, desc[UR10][R104.64] ;  /* 0x0000000a68687981 */ /* 0x000f22000c1e1500 */
[----:B--2---:R-:W-:-:S03]  /*2ef0*/  IMAD.WIDE R108, R3, 0x2, R120 ;  /* 0x00000002036c7825 */ /* 0x004fc600078e0278 */
[----:B------:R-:W2:Y:S01]  /*2f00*/  LDL.64 R120, [R1+0x100] ;  /* 0x0001000001787983 */ /* 0x000ea20000100a00 */
[----:B---3--:R-:W-:-:S03]  /*2f10*/  IMAD.WIDE R106, R3, 0x2, R106 ;  /* 0x00000002036a7825 */ /* 0x008fc600078e026a */
[----:B------:R-:W3:Y:S04]  /*2f20*/  LDG.E.U16 R108, desc[UR10][R108.64] ;  /* 0x0000000a6c6c7981 */ /* 0x000ee8000c1e1500 */
[----:B------:R5:W3:Y:S02]  /*2f30*/  LDG.E.U16 R103, desc[UR10][R106.64] ;  /* 0x0000000a6a677981 */ /* 0x000ae4000c1e1500 */
[C---:B-----5:R-:W-:Y:S02]  /*2f40*/  IMAD.WIDE R106, R3.reuse, 0x2, R122 ;  /* 0x00000002036a7825 */ /* 0x060fe400078e027a */
[----:B------:R-:W5:Y:S04]  /*2f50*/  LDL.64 R122, [R1+0x118] ;  /* 0x00011800017a7983 */ /* 0x000f680000100a00 */
[----:B------:R-:W3:Y:S01]  /*2f60*/  LDG.E.U16 R106, desc[UR10][R106.64] ;  /* 0x0000000a6a6a7981 */ /* 0x000ee2000c1e1500 */
[----:B----4-:R-:W-:-:S05]  /*2f70*/  IMAD.WIDE R110, R3, 0x2, R110 ;  /* 0x00000002036e7825 */ /* 0x010fca00078e026e */
[----:B------:R0:W4:Y:S01]  /*2f80*/  LDG.E.U16 R109, desc[UR10][R110.64] ;  /* 0x0000000a6e6d7981 */ /* 0x000122000c1e1500 */
[----:B------:R-:W-:-:S05]  /*2f90*/  IMAD.WIDE R112, R3, 0x2, R112 ;  /* 0x0000000203707825 */ /* 0x000fca00078e0270 */
[----:B------:R1:W3:Y:S01]  /*2fa0*/  LDG.E.U16 R107, desc[UR10][R112.64] ;  /* 0x0000000a706b7981 */ /* 0x0002e2000c1e1500 */
[----:B0-----:R-:W-:-:S03]  /*2fb0*/  IMAD.WIDE R110, R3, 0x2, R134 ;  /* 0x00000002036e7825 */ /* 0x001fc600078e0286 */
[----:B------:R-:W3:Y:S04]  /*2fc0*/  LDL.64 R134, [R1+0xd0] ;  /* 0x0000d00001867983 */ /* 0x000ee80000100a00 */
[----:B------:R-:W4:Y:S01]  /*2fd0*/  LDG.E.U16 R110, desc[UR10][R110.64] ;  /* 0x0000000a6e6e7981 */ /* 0x000f22000c1e1500 */
[----:B-1----:R-:W-:-:S03]  /*2fe0*/  IMAD.WIDE R112, R3, 0x2, R136 ;  /* 0x0000000203707825 */ /* 0x002fc600078e0288 */
[----:B------:R-:W4:Y:S01]  /*2ff0*/  LDL.64 R136, [R1+0xa0] ;  /* 0x0000a00001887983 */ /* 0x000f220000100a00 */
[----:B------:R-:W-:-:S03]  /*3000*/  IMAD.WIDE R114, R3, 0x2, R114 ;  /* 0x0000000203727825 */ /* 0x000fc600078e0272 */
[----:B------:R-:W4:Y:S01]  /*3010*/  LDG.E.U16 R112, desc[UR10][R112.64] ;  /* 0x0000000a70707981 */ /* 0x000f22000c1e1500 */
[----:B------:R-:W-:-:S03]  /*3020*/  IMAD.WIDE R118, R3, 0x2, R118 ;  /* 0x0000000203767825 */ /* 0x000fc600078e0276 */
[----:B------:R0:W4:Y:S04]  /*3030*/  LDG.E.U16 R105, desc[UR10][R114.64] ;  /* 0x0000000a72697981 */ /* 0x000128000c1e1500 */
[----:B------:R1:W4:Y:S01]  /*3040*/  LDG.E.U16 R111, desc[UR10][R118.64] ;  /* 0x0000000a766f7981 */ /* 0x000322000c1e1500 */
[----:B------:R-:W-:-:S04]  /*3050*/  IMAD.WIDE R116, R3, 0x2, R116 ;  /* 0x0000000203747825 */ /* 0x000fc800078e0274 */
[C---:B0-----:R-:W-:Y:S01]  /*3060*/  IMAD.WIDE R114, R3.reuse, 0x2, R126 ;  /* 0x0000000203727825 */ /* 0x041fe200078e027e */
[----:B------:R0:W4:Y:S03]  /*3070*/  LDG.E.U16 R113, desc[UR10][R116.64] ;  /* 0x0000000a74717981 */ /* 0x000126000c1e1500 */
[C---:B-1----:R-:W-:Y:S01]  /*3080*/  IMAD.WIDE R118, R3.reuse, 0x2, R128 ;  /* 0x0000000203767825 */ /* 0x042fe200078e0280 */
[----:B------:R-:W4:Y:S04]  /*3090*/  LDL.64 R126, [R1+0x80] ;  /* 0x00008000017e7983 */ /* 0x000f280000100a00 */
[----:B------:R-:W4:Y:S01]  /*30a0*/  LDL.64 R128, [R1+0x60] ;  /* 0x0000600001807983 */ /* 0x000f220000100a00 */
[----:B0-----:R-:W-:-:S03]  /*30b0*/  IMAD.WIDE R116, R3, 0x2, R130 ;  /* 0x0000000203747825 */ /* 0x001fc600078e0282 */
[----:B------:R-:W4:Y:S01]  /*30c0*/  LDG.E.U16 R114, desc[UR10][R114.64] ;  /* 0x0000000a72727981 */ /* 0x000f22000c1e1500 */
[----:B------:R-:W-:-:S03]  /*30d0*/  IMAD.WIDE R124, R3, 0x2, R124 ;  /* 0x00000002037c7825 */ /* 0x000fc600078e027c */
[----:B------:R-:W4:Y:S04]  /*30e0*/  LDG.E.U16 R118, desc[UR10][R118.64] ;  /* 0x0000000a76767981 */ /* 0x000f28000c1e1500 */
[----:B------:R-:W4:Y:S04]  /*30f0*/  LDL.64 R130, [R1+0x40] ;  /* 0x0000400001827983 */ /* 0x000f280000100a00 */
[----:B------:R0:W4:Y:S01]  /*3100*/  LDG.E.U16 R115, desc[UR10][R124.64] ;  /* 0x0000000a7c737981 */ /* 0x000122000c1e1500 */
[----:B------:R-:W-:-:S03]  /*3110*/  IMAD.WIDE R132, R3, 0x2, R132 ;  /* 0x0000000203847825 */ /* 0x000fc600078e0284 */
[----:B------:R-:W4:Y:S04]  /*3120*/  LDG.E.U16 R116, desc[UR10][R116.64] ;  /* 0x0000000a74747981 */ /* 0x000f28000c1e1500 */
[----:B------:R-:W4:Y:S01]  /*3130*/  LDG.E.U16 R132, desc[UR10][R132.64] ;  /* 0x0000000a84847981 */ /* 0x000f22000c1e1500 */
[----:B0-----:R-:W-:-:S03]  /*3140*/  IMAD.WIDE R124, R3, 0x2, R142 ;  /* 0x00000002037c7825 */ /* 0x001fc600078e028e */
[----:B------:R-:W4:Y:S01]  /*3150*/  LDL.64 R142, [R1+0x58] ;  /* 0x00005800018e7983 */ /* 0x000f220000100a00 */
[----:B--2---:R-:W-:-:S05]  /*3160*/  IMAD.WIDE R120, R3, 0x2, R120 ;  /* 0x0000000203787825 */ /* 0x004fca00078e0278 */
[----:B------:R0:W2:Y:S02]  /*3170*/  LDG.E.U16 R119, desc[UR10][R120.64] ;  /* 0x0000000a78777981 */ /* 0x0000a4000c1e1500 */
[C---:B0-----:R-:W-:Y:S02]  /*3180*/  IMAD.WIDE R120, R3.reuse, 0x2, R144 ;  /* 0x0000000203787825 */ /* 0x041fe400078e0290 */
[----:B------:R-:W2:Y:S02]  /*3190*/  LDL.64 R144, [R1+0x78] ;  /* 0x0000780001907983 */ /* 0x000ea40000100a00 */
[C---:B-----5:R-:W-:Y:S02]  /*31a0*/  IMAD.WIDE R122, R3.reuse, 0x2, R122 ;  /* 0x00000002037a7825 */ /* 0x060fe400078e027a */
[----:B------:R-:W5:Y:S04]  /*31b0*/  LDG.E.U16 R120, desc[UR10][R120.64] ;  /* 0x0000000a78787981 */ /* 0x000f68000c1e1500 */
[----:B------:R0:W5:Y:S04]  /*31c0*/  LDG.E.U16 R117, desc[UR10][R122.64] ;  /* 0x0000000a7a757981 */ /* 0x000168000c1e1500 */
[----:B------:R-:W5:Y:S01]  /*31d0*/  LDG.E.U16 R121, desc[UR10][R124.64] ;  /* 0x0000000a7c797981 */ /* 0x000f62000c1e1500 */
[----:B0-----:R-:W-:-:S03]  /*31e0*/  IMAD.WIDE R122, R3, 0x2, R140 ;  /* 0x00000002037a7825 */ /* 0x001fc600078e028c */
[----:B------:R-:W5:Y:S04]  /*31f0*/  LDL.64 R140, [R1+0x38] ;  /* 0x00003800018c7983 */ /* 0x000f680000100a00 */
[----:B------:R0:W5:Y:S01]  /*3200*/  LDG.E.U16 R133, desc[UR10][R122.64] ;  /* 0x0000000a7a857981 */ /* 0x000162000c1e1500 */
[----:B---3--:R-:W-:-:S04]  /*3210*/  IMAD.WIDE R134, R3, 0x2, R134 ;  /* 0x0000000203867825 */ /* 0x008fc800078e0286 */
[C---:B0-----:R-:W-:Y:S02]  /*3220*/  IMAD.WIDE R122, R3.reuse, 0x2, R138 ;  /* 0x00000002037a7825 */ /* 0x041fe400078e028a */
[----:B------:R-:W3:Y:S02]  /*3230*/  LDG.E.U16 R134, desc[UR10][R134.64] ;  /* 0x0000000a86867981 */ /* 0x000ee4000c1e1500 */
[----:B----4-:R-:W-:-:S05]  /*3240*/  IMAD.WIDE R124, R3, 0x2, R136 ;  /* 0x00000002037c7825 */ /* 0x010fca00078e0288 */
[----:B------:R0:W4:Y:S04]  /*3250*/  LDG.E.U16 R136, desc[UR10][R124.64] ;  /* 0x0000000a7c887981 */ /* 0x000128000c1e1500 */
[----:B------:R1:W3:Y:S01]  /*3260*/  LDG.E.U16 R135, desc[UR10][R122.64] ;  /* 0x0000000a7a877981 */ /* 0x0002e2000c1e1500 */
[----:B0-----:R-:W-:-:S03]  /*3270*/  IMAD.WIDE R124, R3, 0x2, R154 ;  /* 0x00000002037c7825 */ /* 0x001fc600078e029a */
[----:B------:R-:W3:Y:S01]  /*3280*/  LDL.64 R154, [R1+0x28] ;  /* 0x00002800019a7983 */ /* 0x000ee20000100a00 */
[----:B-1----:R-:W-:-:S03]  /*3290*/  IMAD.WIDE R122, R3, 0x2, R156 ;  /* 0x00000002037a7825 */ /* 0x002fc600078e029c */
[----:B------:R-:W3:Y:S01]  /*32a0*/  LDL.64 R156, [R1+0x48] ;  /* 0x00004800019c7983 */ /* 0x000ee20000100a00 */
[----:B------:R-:W-:-:S04]  /*32b0*/  IMAD.WIDE R126, R3, 0x2, R126 ;  /* 0x00000002037e7825 */ /* 0x000fc800078e027e */
[C---:B------:R-:W-:Y:S01]  /*32c0*/  IMAD.WIDE R128, R3.reuse, 0x2, R128 ;  /* 0x0000000203807825 */ /* 0x040fe200078e0280 */
[----:B------:R-:W4:Y:S04]  /*32d0*/  LDG.E.U16 R137, desc[UR10][R126.64] ;  /* 0x0000000a7e897981 */ /* 0x000f28000c1e1500 */
[----:B------:R0:W4:Y:S01]  /*32e0*/  LDG.E.U16 R138, desc[UR10][R128.64] ;  /* 0x0000000a808a7981 */ /* 0x000122000c1e1500 */
[----:B------:R-:W-:-:S05]  /*32f0*/  IMAD.WIDE R130, R3, 0x2, R130 ;  /* 0x0000000203827825 */ /* 0x000fca00078e0282 */
[----:B------:R-:W4:Y:S01]  /*3300*/  LDG.E.U16 R139, desc[UR10][R130.64] ;  /* 0x0000000a828b7981 */ /* 0x000f22000c1e1500 */
[----:B0-----:R-:W-:-:S05]  /*3310*/  IMAD.WIDE R128, R3, 0x2, R142 ;  /* 0x0000000203807825 */ /* 0x001fca00078e028e */
[----:B------:R0:W4:Y:S02]  /*3320*/  LDG.E.U16 R143, desc[UR10][R128.64] ;  /* 0x0000000a808f7981 */ /* 0x000124000c1e1500 */
[----:B0-----:R-:W-:-:S05]  /*3330*/  IMAD.WIDE R128, R3, 0x2, R148 ;  /* 0x0000000203807825 */ /* 0x001fca00078e0294 */
[----:B------:R0:W4:Y:S02]  /*3340*/  LDG.E.U16 R148, desc[UR10][R128.64] ;  /* 0x0000000a80947981 */ /* 0x000124000c1e1500 */
[----:B0-----:R-:W-:-:S05]  /*3350*/  IMAD.WIDE R128, R3, 0x2, R152 ;  /* 0x0000000203807825 */ /* 0x001fca00078e0298 */
[----:B------:R-:W4:Y:S01]  /*3360*/  LDG.E.U16 R153, desc[UR10][R128.64] ;  /* 0x0000000a80997981 */ /* 0x000f22000c1e1500 */
[----:B--2---:R-:W-:-:S05]  /*3370*/  IMAD.WIDE R126, R3, 0x2, R144 ;  /* 0x00000002037e7825 */ /* 0x004fca00078e0290 */
[----:B------:R0:W2:Y:S02]  /*3380*/  LDG.E.U16 R142, desc[UR10][R126.64] ;  /* 0x0000000a7e8e7981 */ /* 0x0000a4000c1e1500 */
[----:B0-----:R-:W-:-:S04]  /*3390*/  IMAD.WIDE R126, R3, 0x2, R168 ;  /* 0x00000002037e7825 */ /* 0x001fc800078e02a8 */
[C---:B-----5:R-:W-:Y:S02]  /*33a0*/  IMAD.WIDE R130, R3.reuse, 0x2, R140 ;  /* 0x0000000203827825 */ /* 0x060fe400078e028c */
[----:B------:R0:W5:Y:S04]  /*33b0*/  LDG.E.U16 R140, desc[UR10][R122.64] ;  /* 0x0000000a7a8c7981 */ /* 0x000168000c1e1500 */
[----:B------:R1:W5:Y:S04]  /*33c0*/  LDG.E.U16 R141, desc[UR10][R124.64] ;  /* 0x0000000a7c8d7981 */ /* 0x000368000c1e1500 */
[----:B------:R1:W5:Y:S01]  /*33d0*/  LDG.E.U16 R144, desc[UR10][R130.64] ;  /* 0x0000000a82907981 */ /* 0x000362000c1e1500 */
[----:B0-----:R-:W-:-:S04]  /*33e0*/  IMAD.WIDE R122, R3, 0x2, R208 ;  /* 0x00000002037a7825 */ /* 0x001fc800078e02d0 */
[C---:B-1----:R-:W-:Y:S01]  /*33f0*/  IMAD.WIDE R124, R3.reuse, 0x2, R170 ;  /* 0x00000002037c7825 */ /* 0x042fe200078e02aa */
[----:B------:R0:W5:Y:S03]  /*3400*/  LDG.E.U16 R145, desc[UR10][R122.64] ;  /* 0x0000000a7a917981 */ /* 0x000166000c1e1500 */
[C---:B------:R-:W-:Y:S02]  /*3410*/  IMAD.WIDE R130, R3.reuse, 0x2, R146 ;  /* 0x0000000203827825 */ /* 0x040fe400078e0292 */
[----:B------:R1:W5:Y:S04]  /*3420*/  LDG.E.U16 R146, desc[UR10][R124.64] ;  /* 0x0000000a7c927981 */ /* 0x000368000c1e1500 */
[----:B------:R1:W5:Y:S01]  /*3430*/  LDG.E.U16 R147, desc[UR10][R126.64] ;  /* 0x0000000a7e937981 */ /* 0x000362000c1e1500 */
[----:B0-----:R-:W-:-:S03]  /*3440*/  IMAD.WIDE R122, R3, 0x2, R166 ;  /* 0x00000002037a7825 */ /* 0x001fc600078e02a6 */
[----:B------:R0:W5:Y:S01]  /*3450*/  LDG.E.U16 R149, desc[UR10][R130.64] ;  /* 0x0000000a82957981 */ /* 0x000162000c1e1500 */
[----:B-1----:R-:W-:-:S04]  /*3460*/  IMAD.WIDE R124, R3, 0x2, R164 ;  /* 0x00000002037c7825 */ /* 0x002fc800078e02a4 */
[----:B------:R-:W-:-:S04]  /*3470*/  IMAD.WIDE R126, R3, 0x2, R162 ;  /* 0x00000002037e7825 */ /* 0x000fc800078e02a2 */
[C---:B0-----:R-:W-:Y:S01]  /*3480*/  IMAD.WIDE R130, R3.reuse, 0x2, R150 ;  /* 0x0000000203827825 */ /* 0x041fe200078e0296 */
[----:B------:R0:W5:Y:S03]  /*3490*/  LDG.E.U16 R152, desc[UR10][R126.64] ;  /* 0x0000000a7e987981 */ /* 0x000166000c1e1500 */
[C---:B---3--:R-:W-:Y:S01]  /*34a0*/  IMAD.WIDE R128, R3.reuse, 0x2, R154 ;  /* 0x0000000203807825 */ /* 0x048fe200078e029a */
[----:B------:R1:W3:Y:S04]  /*34b0*/  LDG.E.U16 R150, desc[UR10][R122.64] ;  /* 0x0000000a7a967981 */ /* 0x0002e8000c1e1500 */
[----:B------:R1:W3:Y:S01]  /*34c0*/  LDG.E.U16 R151, desc[UR10][R124.64] ;  /* 0x0000000a7c977981 */ /* 0x0002e2000c1e1500 */
[----:B0-----:R-:W-:-:S03]  /*34d0*/  IMAD.WIDE R126, R3, 0x2, R156 ;  /* 0x00000002037e7825 */ /* 0x001fc600078e029c */
[----:B------:R-:W3:Y:S01]  /*34e0*/  LDG.E.U16 R130, desc[UR10][R130.64] ;  /* 0x0000000a82827981 */ /* 0x000ee2000c1e1500 */
[----:B-1----:R-:W-:-:S03]  /*34f0*/  IMAD.WIDE R122, R3, 0x2, R160 ;  /* 0x00000002037a7825 */ /* 0x002fc600078e02a0 */
[----:B------:R-:W3:Y:S01]  /*3500*/  LDG.E.U16 R126, desc[UR10][R126.64] ;  /* 0x0000000a7e7e7981 */ /* 0x000ee2000c1e1500 */
[----:B------:R-:W-:-:S03]  /*3510*/  IMAD.WIDE R124, R3, 0x2, R158 ;  /* 0x00000002037c7825 */ /* 0x000fc600078e029e */
[----:B------:R0:W3:Y:S04]  /*3520*/  LDG.E.U16 R122, desc[UR10][R122.64] ;  /* 0x0000000a7a7a7981 */ /* 0x0000e8000c1e1500 */
[----:B------:R-:W3:Y:S04]  /*3530*/  LDG.E.U16 R124, desc[UR10][R124.64] ;  /* 0x0000000a7c7c7981 */ /* 0x000ee8000c1e1500 */
[----:B------:R1:W3:Y:S01]  /*3540*/  LDG.E.U16 R128, desc[UR10][R128.64] ;  /* 0x0000000a80807981 */ /* 0x0002e2000c1e1500 */
[----:B------:R-:W0:Y:S01]  /*3550*/  S2R R209, SR_TID.X ;  /* 0x0000000000d17919 */ /* 0x000e220000002100 */
[----:B------:R-:W1:Y:S01]  /*3560*/  S2R R250, SR_TID.X ;  /* 0x0000000000fa7919 */ /* 0x000e620000002100 */
[----:B0-----:R-:W-:-:S02]  /*3570*/  LOP3.LUT R123, R209, 0x3f, RZ, 0xc0, !PT ;  /* 0x0000003fd17b7812 */ /* 0x001fc400078ec0ff */
[----:B-1----:R-:W-:-:S03]  /*3580*/  SHF.R.S32.HI R129, RZ, 0x6, R209 ;  /* 0x00000006ff817819 */ /* 0x002fc600000114d1 */
[----:B------:R-:W-:Y:S01]  /*3590*/  IMAD.SHL.U32 R123, R123, 0x2, RZ ;  /* 0x000000027b7b7824 */ /* 0x000fe200078e00ff */
[----:B------:R-:W-:-:S04]  /*35a0*/  SGXT R129, R129, 0x1 ;  /* 0x000000018181781a */ /* 0x000fc80000000200 */
[----:B------:R-:W-:Y:S01]  /*35b0*/  LOP3.LUT R123, R123, 0x90, R129, 0x78, !PT ;  /* 0x000000907b7b7812 */ /* 0x000fe200078e7881 */
[----:B------:R-:W-:Y:S01]  /*35c0*/  BAR.SYNC.DEFER_BLOCKING 0x0 ;  /* 0x0000000000007b1d */ /* 0x000fe20000010000 */
[C---:B------:R-:W-:Y:S02]  /*35d0*/  SHF.L.U32 R160, R250.reuse, 0x3, RZ ;  /* 0x00000003faa07819 */ /* 0x040fe400000006ff */
[----:B------:R-:W-:Y:S02]  /*35e0*/  LOP3.LUT R156, R250, 0x7, RZ, 0xc0, !PT ;  /* 0x00000007fa9c7812 */ /* 0x000fe400078ec0ff */
[----:B------:R-:W-:Y:S01]  /*35f0*/  LOP3.LUT R160, R160, 0x30, RZ, 0xc0, !PT ;  /* 0x00000030a0a07812 */ /* 0x000fe200078ec0ff */
[----:B------:R0:W-:Y:S04]  /*3600*/  STS.U16 [R123+UR8], R16 ;  /* 0x000000107b007988 */ /* 0x0001e80008000408 */
[----:B------:R-:W-:Y:S01]  /*3610*/  STS.U16 [R123+UR8+0x400], R89 ;  /* 0x000400597b007988 */ /* 0x000fe20008000408 */
[----:B0-----:R-:W-:-:S03]  /*3620*/  LOP3.LUT R16, R123, 0x20, RZ, 0x3c, !PT ;  /* 0x000000207b107812 */ /* 0x001fc600078e3cff */
[----:B------:R-:W-:Y:S04]  /*3630*/  STS.U16 [R123+UR8+0x800], R93 ;  /* 0x0008005d7b007988 */ /* 0x000fe80008000408 */
[----:B------:R-:W-:Y:S04]  /*3640*/  STS.U16 [R123+UR8+0xc00], R97 ;  /* 0x000c00617b007988 */ /* 0x000fe80008000408 */
[----:B------:R-:W-:Y:S04]  /*3650*/  STS.U16 [R123+UR8+0x1000], R101 ;  /* 0x001000657b007988 */ /* 0x000fe80008000408 */
[----:B------:R-:W-:Y:S04]  /*3660*/  STS.U16 [R123+UR8+0x1400], R105 ;  /* 0x001400697b007988 */ /* 0x000fe80008000408 */
[----:B------:R0:W-:Y:S04]  /*3670*/  STS.U16 [R123+UR8+0x1800], R109 ;  /* 0x0018006d7b007988 */ /* 0x0001e80008000408 */
[----:B------:R-:W-:Y:S04]  /*3680*/  STS.U16 [R123+UR8+0x1c00], R113 ;  /* 0x001c00717b007988 */ /* 0x000fe80008000408 */
[----:B------:R-:W-:Y:S04]  /*3690*/  STS.U16 [R123+UR8+0x2000], R116 ;  /* 0x002000747b007988 */ /* 0x000fe80008000408 */
[----:B------:R-:W-:Y:S01]  /*36a0*/  STS.U16 [R123+UR8+0x2400], R119 ;  /* 0x002400777b007988 */ /* 0x000fe20008000408 */
[----:B0-----:R-:W-:-:S03]  /*36b0*/  LOP3.LUT R109, R123, 0x60, RZ, 0x3c, !PT ;  /* 0x000000607b6d7812 */ /* 0x001fc600078e3cff */
[----:B------:R-:W-:Y:S04]  /*36c0*/  STS.U16 [R123+UR8+0x2800], R132 ;  /* 0x002800847b007988 */ /* 0x000fe80008000408 */
[----:B------:R-:W-:Y:S04]  /*36d0*/  STS.U16 [R123+UR8+0x2c00], R135 ;  /* 0x002c00877b007988 */ /* 0x000fe80008000408 */
[----:B----4-:R-:W-:Y:S04]  /*36e0*/  STS.U16 [R123+UR8+0x3000], R136 ;  /* 0x003000887b007988 */ /* 0x010fe80008000408 */
[----:B------:R-:W-:Y:S04]  /*36f0*/  STS.U16 [R123+UR8+0x3400], R137 ;  /* 0x003400897b007988 */ /* 0x000fe80008000408 */
[----:B------:R-:W-:Y:S04]  /*3700*/  STS.U16 [R123+UR8+0x3800], R138 ;  /* 0x0038008a7b007988 */ /* 0x000fe80008000408 */
[----:B------:R-:W-:Y:S04]  /*3710*/  STS.U16 [R123+UR8+0x3c00], R139 ;  /* 0x003c008b7b007988 */ /* 0x000fe80008000408 */
[----:B------:R0:W-:Y:S04]  /*3720*/  STS.U16 [R16+UR8+0x100], R20 ;  /* 0x0001001410007988 */ /* 0x0001e80008000408 */
[----:B------:R-:W-:Y:S01]  /*3730*/  STS.U16 [R16+UR8+0x500], R90 ;  /* 0x0005005a10007988 */ /* 0x000fe20008000408 */
[----:B0-----:R-:W-:-:S03]  /*3740*/  LOP3.LUT R20, R123, 0x40, RZ, 0x3c, !PT ;  /* 0x000000407b147812 */ /* 0x001fc600078e3cff */
        /* <DEDUP_REMOVED lines=9> */
[----:B------:R-:W-:Y:S01]  /*37e0*/  STS.U16 [R16+UR8+0x3900], R143 ;  /* 0x0039008f10007988 */ /* 0x000fe20008000408 */
[----:B------:R-:W-:Y:S01]  /*37f0*/  IMAD.SHL.U32 R127, R250, 0x2, RZ ;  /* 0x00000002fa7f7824 */ /* 0x000fe200078e00ff */
[----:B------:R-:W-:-:S02]  /*3800*/  LEA R160, R156, R160, 0x6 ;  /* 0x000000a09ca07211 */ /* 0x000fc400078e30ff */
[----:B------:R-:W-:Y:S02]  /*3810*/  LOP3.LUT R183, R250, 0x60, RZ, 0xc0, !PT ;  /* 0x00000060fab77812 */ /* 0x000fe400078ec0ff */
[----:B------:R-:W-:Y:S02]  /*3820*/  LOP3.LUT R160, R160, 0x10, R127, 0x78, !PT ;  /* 0x00000010a0a07812 */ /* 0x000fe400078e787f */
[----:B------:R-:W-:Y:S02]  /*3830*/  LOP3.LUT R208, R250, 0x10, RZ, 0xc0, !PT ;  /* 0x00000010fad07812 */ /* 0x000fe400078ec0ff */
[C---:B------:R-:W-:Y:S01]  /*3840*/  SHF.L.U32 R243, R156.reuse, 0x4, RZ ;  /* 0x000000049cf37819 */ /* 0x040fe200000006ff */
[----:B------:R-:W-:Y:S02]  /*3850*/  IMAD R156, R156, 0x4, R183 ;  /* 0x000000049c9c7824 */ /* 0x000fe400078e02b7 */
[----:B------:R-:W-:Y:S01]  /*3860*/  IMAD R160, R208, 0x20, R160 ;  /* 0x00000020d0a07824 */ /* 0x000fe200078e02a0 */
[----:B--2---:R-:W-:Y:S04]  /*3870*/  STS.U16 [R16+UR8+0x3500], R142 ;  /* 0x0035008e10007988 */ /* 0x004fe80008000408 */
        /* <DEDUP_REMOVED lines=26> */
[----:B---3--:R-:W-:Y:S04]  /*3a20*/  STS.U16 [R109+UR8+0x1f00], R150 ;  /* 0x001f00966d007988 */ /* 0x008fe80008000408 */
        /* <DEDUP_REMOVED lines=8> */
[----:B------:R-:W-:Y:S01]  /*3ab0*/  BAR.SYNC.DEFER_BLOCKING 0x0 ;  /* 0x0000000000007b1d */ /* 0x000fe20000010000 */
[----:B------:R-:W-:-:S02]  /*3ac0*/  LOP3.LUT R125, R243, 0x30, R127, 0x78, !PT ;  /* 0x00000030f37d7812 */ /* 0x000fc400078e787f */
[----:B------:R-:W-:Y:S02]  /*3ad0*/  LOP3.LUT R168, R160, 0x20, RZ, 0x3c, !PT ;  /* 0x00000020a0a87812 */ /* 0x000fe400078e3cff */
[----:B------:R-:W-:Y:S01]  /*3ae0*/  LEA R156, R156, R125, 0x5 ;  /* 0x0000007d9c9c7211 */ /* 0x000fe200078e28ff */
[----:B------:R-:W-:Y:S04]  /*3af0*/  LDSM.16.MT88.4 R120, [R160+UR8+0x6000] ;  /* 0x00600008a078783b */ /* 0x000fe80008004200 */
[----:B------:R-:W0:Y:S04]  /*3b00*/  LDSM.16.M88.4 R148, [R156+UR8] ;  /* 0x000000089c94783b */ /* 0x000e280008000200 */
[----:B------:R-:W1:Y:S04]  /*3b10*/  LDSM.16.MT88.4 R140, [R168+UR8+0x6000] ;  /* 0x00600008a88c783b */ /* 0x000e680008004200 */
[----:B------:R-:W2:Y:S04]  /*3b20*/  LDSM.16.M88.4 R88, [R156+UR8+0x1000] ;  /* 0x001000089c58783b */ /* 0x000ea80008000200 */
[----:B------:R-:W3:Y:S04]  /*3b30*/  LDSM.16.MT88.4 R100, [R160+UR8+0x6400] ;  /* 0x00640008a064783b */ /* 0x000ee80008004200 */
[----:B------:R-:W4:Y:S04]  /*3b40*/  LDSM.16.MT88.4 R104, [R168+UR8+0x6400] ;  /* 0x00640008a868783b */ /* 0x000f280008004200 */
[----:B------:R-:W5:Y:S04]  /*3b50*/  LDSM.16.M88.4 R92, [R156+UR8+0x2000] ;  /* 0x002000089c5c783b */ /* 0x000f680008000200 */
[----:B------:R0:W3:Y:S04]  /*3b60*/  LDSM.16.M88.4 R96, [R156+UR8+0x3000] ;  /* 0x003000089c60783b */ /* 0x0000e80008000200 */
[----:B------:R-:W-:Y:S04]  /*3b70*/  LDSM.16.MT88.4 R124, [R168+UR8+0x6800] ;  /* 0x00680008a87c783b */ /* 0x000fe80008004200 */
[----:B------:R-:W-:Y:S01]  /*3b80*/  LDSM.16.MT88.4 R112, [R160+UR8+0x6800] ;  /* 0x00680008a070783b */ /* 0x000fe20008004200 */
[-C--:B0-----:R-:W-:Y:S08]  /*3b90*/  HMMA.16816.F32.BF16 R144, R120, R148.reuse, RZ ;  /* 0x000000947890723c */ /* 0x081ff000000418ff */
[C---:B-1----:R-:W-:Y:S01]  /*3ba0*/  HMMA.16816.F32.BF16 R152, R140.reuse, R148, RZ ;  /* 0x000000948c98723c */ /* 0x042fe200000418ff */
[----:B------:R-:W-:Y:S01]  /*3bb0*/  LOP3.LUT R156, R156, 0x40, RZ, 0x3c, !PT ;  /* 0x000000409c9c7812 */ /* 0x000fe200078e3cff */
[----:B------:R-:W-:Y:S04]  /*3bc0*/  LDSM.16.MT88.4 R168, [R168+UR8+0x6c00] ;  /* 0x006c0008a8a8783b */ /* 0x000fe80008004200 */
[----:B------:R-:W0:Y:S02]  /*3bd0*/  LDSM.16.M88.4 R116, [R156+UR8] ;  /* 0x000000089c74783b */ /* 0x000e240008000200 */
[-C--:B--2---:R-:W-:Y:S02]  /*3be0*/  HMMA.16816.F32.BF16 R132, R140, R88.reuse, RZ ;  /* 0x000000588c84723c */ /* 0x084fe400000418ff */
[----:B------:R-:W1:Y:S04]  /*3bf0*/  LDSM.16.M88.4 R128, [R156+UR8+0x1000] ;  /* 0x001000089c80783b */ /* 0x000e680008000200 */
[----:B------:R-:W-:Y:S02]  /*3c00*/  LDSM.16.MT88.4 R160, [R160+UR8+0x6c00] ;  /* 0x006c0008a0a0783b */ /* 0x000fe40008004200 */
[----:B------:R-:W-:Y:S08]  /*3c10*/  HMMA.16816.F32.BF16 R164, R120, R88, RZ ;  /* 0x0000005878a4723c */ /* 0x000ff000000418ff */
[-C--:B---3--:R-:W-:Y:S08]  /*3c20*/  HMMA.16816.F32.BF16 R144, R100, R150.reuse, R144 ;  /* 0x000000966490723c */ /* 0x088ff00000041890 */
[----:B----4-:R-:W-:Y:S01]  /*3c30*/  HMMA.16816.F32.BF16 R148, R104, R150, R152 ;  /* 0x000000966894723c */ /* 0x010fe20000041898 */
[----:B------:R-:W2:Y:S04]  /*3c40*/  LDSM.16.M88.4 R152, [R156+UR8+0x2000] ;  /* 0x002000089c98783b */ /* 0x000ea80008000200 */
[----:B------:R-:W3:Y:S03]  /*3c50*/  LDSM.16.M88.4 R156, [R156+UR8+0x3000] ;  /* 0x003000089c9c783b */ /* 0x000ee60008000200 */
[-C--:B-----5:R-:W-:Y:S08]  /*3c60*/  HMMA.16816.F32.BF16 R108, R120, R92.reuse, RZ ;  /* 0x0000005c786c723c */ /* 0x0a0ff000000418ff */
[----:B------:R-:W-:Y:S08]  /*3c70*/  HMMA.16816.F32.BF16 R136, R140, R92, RZ ;  /* 0x0000005c8c88723c */ /* 0x000ff000000418ff */
[-C--:B------:R-:W-:Y:S08]  /*3c80*/  HMMA.16816.F32.BF16 R120, R120, R96.reuse, RZ ;  /* 0x000000607878723c */ /* 0x080ff000000418ff */
[----:B------:R-:W-:Y:S08]  /*3c90*/  HMMA.16816.F32.BF16 R140, R140, R96, RZ ;  /* 0x000000608c8c723c */ /* 0x000ff000000418ff */
[-C--:B------:R-:W-:Y:S08]  /*3ca0*/  HMMA.16816.F32.BF16 R132, R104, R90.reuse, R132 ;  /* 0x0000005a6884723c */ /* 0x080ff00000041884 */
[C---:B------:R-:W-:Y:S08]  /*3cb0*/  HMMA.16816.F32.BF16 R164, R100.reuse, R90, R164 ;  /* 0x0000005a64a4723c */ /* 0x040ff000000418a4 */
[-C--:B------:R-:W-:Y:S08]  /*3cc0*/  HMMA.16816.F32.BF16 R108, R100, R94.reuse, R108 ;  /* 0x0000005e646c723c */ /* 0x080ff0000004186c */
[----:B------:R-:W-:Y:S08]  /*3cd0*/  HMMA.16816.F32.BF16 R136, R104, R94, R136 ;  /* 0x0000005e6888723c */ /* 0x000ff00000041888 */
[-C--:B------:R-:W-:Y:S08]  /*3ce0*/  HMMA.16816.F32.BF16 R120, R100, R98.reuse, R120 ;  /* 0x000000626478723c */ /* 0x080ff00000041878 */
[----:B------:R-:W-:Y:S08]  /*3cf0*/  HMMA.16816.F32.BF16 R140, R104, R98, R140 ;  /* 0x00000062688c723c */ /* 0x000ff0000004188c */
[C---:B0-----:R-:W-:Y:S08]  /*3d00*/  HMMA.16816.F32.BF16 R148, R124.reuse, R116, R148 ;  /* 0x000000747c94723c */ /* 0x041ff00000041894 */
[----:B-1----:R-:W-:Y:S08]  /*3d10*/  HMMA.16816.F32.BF16 R132, R124, R128, R132 ;  /* 0x000000807c84723c */ /* 0x002ff00000041884 */
[C---:B------:R-:W-:Y:S08]  /*3d20*/  HMMA.16816.F32.BF16 R144, R112.reuse, R116, R144 ;  /* 0x000000747090723c */ /* 0x040ff00000041890 */
[C---:B------:R-:W-:Y:S08]  /*3d30*/  HMMA.16816.F32.BF16 R164, R112.reuse, R128, R164 ;  /* 0x0000008070a4723c */ /* 0x040ff000000418a4 */
[-C--:B--2---:R-:W-:Y:S08]  /*3d40*/  HMMA.16816.F32.BF16 R108, R112, R152.reuse, R108 ;  /* 0x00000098706c723c */ /* 0x084ff0000004186c */
[----:B------:R-:W-:Y:S08]  /*3d50*/  HMMA.16816.F32.BF16 R136, R124, R152, R136 ;  /* 0x000000987c88723c */ /* 0x000ff00000041888 */
[-C--:B---3--:R-:W-:Y:S08]  /*3d60*/  HMMA.16816.F32.BF16 R120, R112, R156.reuse, R120 ;  /* 0x0000009c7078723c */ /* 0x088ff00000041878 */
[----:B------:R-:W-:Y:S08]  /*3d70*/  HMMA.16816.F32.BF16 R140, R124, R156, R140 ;  /* 0x0000009c7c8c723c */ /* 0x000ff0000004188c */
[C---:B------:R-:W-:Y:S08]  /*3d80*/  HMMA.16816.F32.BF16 R148, R168.reuse, R118, R148 ;  /* 0x00000076a894723c */ /* 0x040ff00000041894 */
[----:B------:R-:W-:Y:S08]  /*3d90*/  HMMA.16816.F32.BF16 R132, R168, R130, R132 ;  /* 0x00000082a884723c */ /* 0x000ff00000041884 */
[C---:B------:R-:W-:Y:S08]  /*3da0*/  HMMA.16816.F32.BF16 R144, R160.reuse, R118, R144 ;  /* 0x00000076a090723c */ /* 0x040ff00000041890 */
[C---:B------:R-:W-:Y:S08]  /*3db0*/  HMMA.16816.F32.BF16 R164, R160.reuse, R130, R164 ;  /* 0x00000082a0a4723c */ /* 0x040ff000000418a4 */
[-C--:B------:R-:W-:Y:S08]  /*3dc0*/  HMMA.16816.F32.BF16 R108, R160, R154.reuse, R108 ;  /* 0x0000009aa06c723c */ /* 0x080ff0000004186c */
[----:B------:R-:W-:Y:S01]  /*3dd0*/  HMMA.16816.F32.BF16 R136, R168, R154, R136 ;  /* 0x0000009aa888723c */ /* 0x000fe20000041888 */
[----:B------:R-:W-:-:S07]  /*3de0*/  FMUL R91, R148, UR7 ;  /* 0x00000007945b7c20 */ /* 0x000fce0008400000 */
[----:B------:R-:W-:Y:S01]  /*3df0*/  HMMA.16816.F32.BF16 R120, R160, R158, R120 ;  /* 0x0000009ea078723c */ /* 0x000fe20000041878 */
[----:B------:R-:W-:Y:S01]  /*3e00*/  FMUL R92, R149, UR7 ;  /* 0x00000007955c7c20 */ /* 0x000fe20008400000 */
[----:B------:R-:W-:Y:S01]  /*3e10*/  FMUL R93, R132, UR7 ;  /* 0x00000007845d7c20 */ /* 0x000fe20008400000 */
[----:B------:R-:W-:-:S05]  /*3e20*/  FMUL R16, R144, UR7 ;  /* 0x0000000790107c20 */ /* 0x000fca0008400000 */
[----:B------:R-:W-:Y:S01]  /*3e30*/  HMMA.16816.F32.BF16 R140, R168, R158, R140 ;  /* 0x0000009ea88c723c */ /* 0x000fe2000004188c */
[----:B------:R-:W-:Y:S01]  /*3e40*/  FMUL R20, R145, UR7 ;  /* 0x0000000791147c20 */ /* 0x000fe20008400000 */
[----:B------:R-:W-:Y:S01]  /*3e50*/  FMUL R22, R164, UR7 ;  /* 0x00000007a4167c20 */ /* 0x000fe20008400000 */
[----:B------:R-:W-:Y:S01]  /*3e60*/  FMUL R88, R146, UR7 ;  /* 0x0000000792587c20 */ /* 0x000fe20008400000 */
[----:B------:R-:W-:Y:S01]  /*3e70*/  FMUL R89, R147, UR7 ;  /* 0x0000000793597c20 */ /* 0x000fe20008400000 */
[----:B------:R-:W-:Y:S01]  /*3e80*/  FMUL R90, R166, UR7 ;  /* 0x00000007a65a7c20 */ /* 0x000fe20008400000 */
[----:B------:R-:W-:Y:S01]  /*3e90*/  FMNMX3 R91, R91, R92, R93, !PT ;  /* 0x0000005c5b5b7276 */ /* 0x000fe2000780005d */
[----:B------:R-:W-:Y:S01]  /*3ea0*/  FMUL R92, R150, UR7 ;  /* 0x00000007965c7c20 */ /* 0x000fe20008400000 */
[----:B------:R-:W-:Y:S01]  /*3eb0*/  FMNMX3 R16, R16, R20, R22, !PT ;  /* 0x0000001410107276 */ /* 0x000fe20007800016 */
[----:B------:R-:W-:Y:S01]  /*3ec0*/  FMUL R93, R151, UR7 ;  /* 0x00000007975d7c20 */ /* 0x000fe20008400000 */
[----:B------:R-:W-:Y:S01]  /*3ed0*/  FMNMX3 R88, R88, R89, R90, !PT ;  /* 0x0000005958587276 */ /* 0x000fe2000780005a */
[----:B------:R-:W-:Y:S01]  /*3ee0*/  FMUL R94, R134, UR7 ;  /* 0x00000007865e7c20 */ /* 0x000fe20008400000 */
[----:B------:R-:W-:Y:S01]  /*3ef0*/  FMUL R20, R165, UR7 ;  /* 0x00000007a5147c20 */ /* 0x000fe20008400000 */
        /* <DEDUP_REMOVED lines=16> */
[----:B------:R-:W-:-:S02]  /*4000*/  FMNMX3 R91, R91, R95, R96, !PT ;  /* 0x0000005f5b5b7276 */ /* 0x000fc40007800060 */
[----:B------:R-:W-:Y:S01]  /*4010*/  FMNMX3 R16, R16, R93, R94, !PT ;  /* 0x0000005d10107276 */ /* 0x000fe2000780005e */
        /* <DEDUP_REMOVED lines=9> */
[----:B------:R-:W-:-:S02]  /*40b0*/  FMNMX3 R92, R92, R93, R94, !PT ;  /* 0x0000005d5c5c7276 */ /* 0x000fc4000780005e */
[----:B------:R-:W-:Y:S02]  /*40c0*/  FMNMX R16, R88, R16, !PT ;  /* 0x0000001058107209 */ /* 0x000fe40007800000 */
[----:B------:R-:W-:Y:S02]  /*40d0*/  FMNMX R20, R89, R20, !PT ;  /* 0x0000001459147209 */ /* 0x000fe40007800000 */
[----:B------:R-:W-:Y:S02]  /*40e0*/  FMNMX R22, R91, R22, !PT ;  /* 0x000000165b167209 */ /* 0x000fe40007800000 */
[----:B------:R-:W-:Y:S01]  /*40f0*/  FMNMX R92, R90, R92, !PT ;  /* 0x0000005c5a5c7209 */ /* 0x000fe20007800000 */
[----:B------:R-:W-:Y:S04]  /*4100*/  SHFL.BFLY PT, R91, R20, 0x2, 0x1f ;  /* 0x0c401f00145b7f89 */ /* 0x000fe800000e0000 */
[----:B------:R-:W0:Y:S04]  /*4110*/  SHFL.BFLY PT, R90, R16, 0x2, 0x1f ;  /* 0x0c401f00105a7f89 */ /* 0x000e2800000e0000 */
[----:B------:R-:W1:Y:S04]  /*4120*/  SHFL.BFLY PT, R89, R22, 0x2, 0x1f ;  /* 0x0c401f0016597f89 */ /* 0x000e6800000e0000 */
[----:B------:R-:W2:Y:S01]  /*4130*/  SHFL.BFLY PT, R88, R92, 0x2, 0x1f ;  /* 0x0c401f005c587f89 */ /* 0x000ea200000e0000 */
[----:B0-----:R-:W-:-:S02]  /*4140*/  FMNMX R90, R16, R90, !PT ;  /* 0x0000005a105a7209 */ /* 0x001fc40007800000 */
[----:B------:R-:W-:Y:S02]  /*4150*/  FMNMX R16, R20, R91, !PT ;  /* 0x0000005b14107209 */ /* 0x000fe40007800000 */
[----:B-1----:R-:W-:Y:S02]  /*4160*/  FMNMX R20, R22, R89, !PT ;  /* 0x0000005916147209 */ /* 0x002fe40007800000 */
[----:B--2---:R-:W-:Y:S01]  /*4170*/  FMNMX R22, R92, R88, !PT ;  /* 0x000000585c167209 */ /* 0x004fe20007800000 */
[----:B------:R-:W0:Y:S04]  /*4180*/  SHFL.BFLY PT, R91, R16, 0x1, 0x1f ;  /* 0x0c201f00105b7f89 */ /* 0x000e2800000e0000 */
[----:B------:R-:W1:Y:S04]  /*4190*/  SHFL.BFLY PT, R94, R90, 0x1, 0x1f ;  /* 0x0c201f005a5e7f89 */ /* 0x000e6800000e0000 */
[----:B------:R-:W2:Y:S04]  /*41a0*/  SHFL.BFLY PT, R88, R20, 0x1, 0x1f ;  /* 0x0c201f0014587f89 */ /* 0x000ea800000e0000 */
[----:B------:R-:W3:Y:S01]  /*41b0*/  SHFL.BFLY PT, R89, R22, 0x1, 0x1f ;  /* 0x0c201f0016597f89 */ /* 0x000ee200000e0000 */
[----:B------:R-:W-:-:S02]  /*41c0*/  LOP3.LUT R251, R250, 0x7f, RZ, 0xc0, !PT ;  /* 0x0000007ffafb7812 */ /* 0x000fc400078ec0ff */
[----:B------:R-:W-:Y:S02]  /*41d0*/  LOP3.LUT R93, R250, 0x1c, RZ, 0xc0, !PT ;  /* 0x0000001cfa5d7812 */ /* 0x000fe400078ec0ff */
[----:B------:R-:W-:Y:S02]  /*41e0*/  SHF.R.U32.HI R92, RZ, 0x3, R251 ;  /* 0x00000003ff5c7819 */ /* 0x000fe400000116fb */
[----:B------:R-:W-:Y:S02]  /*41f0*/  LEA R93, R93, UR8, 0x2 ;  /* 0x000000085d5d7c11 */ /* 0x000fe4000f8e10ff */
[----:B------:R-:W-:Y:S02]  /*4200*/  LOP3.LUT R92, R92, 0xc, RZ, 0xc0, !PT ;  /* 0x0000000c5c5c7812 */ /* 0x000fe400078ec0ff */
[----:B0-----:R-:W-:Y:S02]  /*4210*/  FMNMX R91, R16, R91, !PT ;  /* 0x0000005b105b7209 */ /* 0x001fe40007800000 */
[----:B------:R-:W-:Y:S01]  /*4220*/  IADD3 R16, PT, PT, R93, R92, RZ ;  /* 0x0000005c5d107210 */ /* 0x000fe20007ffe0ff */
[----:B------:R-:W-:Y:S01]  /*4230*/  BAR.SYNC.DEFER_BLOCKING 0x0 ;  /* 0x0000000000007b1d */ /* 0x000fe20000010000 */
[----:B-1----:R-:W-:-:S02]  /*4240*/  FMNMX R90, R90, R94, !PT ;  /* 0x0000005e5a5a7209 */ /* 0x002fc40007800000 */
[----:B--2---:R-:W-:Y:S02]  /*4250*/  FMNMX R88, R20, R88, !PT ;  /* 0x0000005814587209 */ /* 0x004fe40007800000 */
[----:B---3--:R-:W-:Y:S01]  /*4260*/  FMNMX R89, R22, R89, !PT ;  /* 0x0000005916597209 */ /* 0x008fe20007800000 */
[----:B------:R-:W-:Y:S04]  /*4270*/  @!P0 STS [R16], R90 ;  /* 0x0000005a10008388 */ /* 0x000fe80000000800 */
[----:B------:R-:W-:Y:S04]  /*4280*/  @!P0 STS [R16+0x80], R91 ;  /* 0x0000805b10008388 */ /* 0x000fe80000000800 */
[----:B------:R-:W-:Y:S04]  /*4290*/  @!P0 STS [R16+0x100], R88 ;  /* 0x0001005810008388 */ /* 0x000fe80000000800 */
[----:B------:R-:W-:Y:S01]  /*42a0*/  @!P0 STS [R16+0x180], R89 ;  /* 0x0001805910008388 */ /* 0x000fe20000000800 */
[----:B------:R-:W-:Y:S01]  /*42b0*/  BAR.SYNC.DEFER_BLOCKING 0x0 ;  /* 0x0000000000007b1d */ /* 0x000fe20000010000 */
[----:B------:R-:W-:-:S04]  /*42c0*/  LOP3.LUT R92, R209, 0x7f, RZ, 0xc0, !PT ;  /* 0x0000007fd15c7812 */ /* 0x000fc800078ec0ff */
[----:B------:R-:W-:-:S05]  /*42d0*/  LEA R92, R92, UR8, 0x2 ;  /* 0x000000085c5c7c11 */ /* 0x000fca000f8e10ff */
[----:B------:R-:W0:Y:S04]  /*42e0*/  LDS R20, [R92] ;  /* 0x000000005c147984 */ /* 0x000e280000000800 */
[----:B0-----:R-:W0:Y:S02]  /*42f0*/  SHFL.BFLY PT, R22, R20, 0x2, 0x1f ;  /* 0x0c401f0014167f89 */ /* 0x001e2400000e0000 */
[----:B0-----:R-:W-:-:S05]  /*4300*/  FMNMX R22, R20, R22, !PT ;  /* 0x0000001614167209 */ /* 0x001fca0007800000 */
[----:B------:R-:W0:Y:S02]  /*4310*/  SHFL.BFLY PT, R20, R22, 0x1, 0x1f ;  /* 0x0c201f0016147f89 */ /* 0x000e2400000e0000 */
[----:B0-----:R-:W-:-:S05]  /*4320*/  FMNMX R20, R22, R20, !PT ;  /* 0x0000001416147209 */ /* 0x001fca0007800000 */
[----:B------:R-:W-:Y:S01]  /*4330*/  @!P0 STS [R92], R20 ;  /* 0x000000145c008388 */ /* 0x000fe20000000800 */
[----:B------:R-:W-:Y:S06]  /*4340*/  BAR.SYNC.DEFER_BLOCKING 0x0 ;  /* 0x0000000000007b1d */ /* 0x000fec0000010000 */
[----:B------:R-:W0:Y:S04]  /*4350*/  LDS R88, [R93] ;  /* 0x000000005d587984 */ /* 0x000e280000000800 */
[----:B------:R-:W1:Y:S04]  /*4360*/  LDS R89, [R93+0x80] ;  /* 0x000080005d597984 */ /* 0x000e680000000800 */
[----:B------:R-:W2:Y:S04]  /*4370*/  LDS R90, [R93+0x100] ;  /* 0x000100005d5a7984 */ /* 0x000ea80000000800 */
[----:B------:R-:W3:Y:S01]  /*4380*/  LDS R91, [R93+0x180] ;  /* 0x000180005d5b7984 */ /* 0x000ee20000000800 */
[----:B0-----:R-:W-:-:S02]  /*4390*/  FMNMX R88, R88, R0, !PT ;  /* 0x0000000058587209 */ /* 0x001fc40007800000 */
[----:B-1----:R-:W-:Y:S02]  /*43a0*/  FMNMX R89, R89, R182, !PT ;  /* 0x000000b659597209 */ /* 0x002fe40007800000 */
[----:B--2---:R-:W-:Y:S02]  /*43b0*/  FMNMX R90, R90, R5, !PT ;  /* 0x000000055a5a7209 */ /* 0x004fe40007800000 */
[----:B---3--:R-:W-:Y:S01]  /*43c0*/  FMNMX R91, R91, R2, !PT ;  /* 0x000000025b5b7209 */ /* 0x008fe20007800000 */
[--C-:B------:R-:W-:Y:S01]  /*43d0*/  FFMA R121, R121, UR7, -R88.reuse ;  /* 0x0000000779797c23 */ /* 0x100fe20008000858 */
[--C-:B------:R-:W-:Y:S01]  /*43e0*/  FFMA R94, R144, UR7, -R88.reuse ;  /* 0x00000007905e7c23 */ /* 0x100fe20008000858 */
[----:B------:R-:W-:Y:S01]  /*43f0*/  FFMA R145, R145, UR7, -R88 ;  /* 0x0000000791917c23 */ /* 0x000fe20008000858 */
[--C-:B------:R-:W-:Y:S01]  /*4400*/  FFMA R146, R146, UR7, -R89.reuse ;  /* 0x0000000792927c23 */ /* 0x100fe20008000859 */
[----:B------:R-:W-:Y:S01]  /*4410*/  FFMA R147, R147, UR7, -R89 ;  /* 0x0000000793937c23 */ /* 0x000fe20008000859 */
[--C-:B------:R-:W-:Y:S01]  /*4420*/  FFMA R148, R148, UR7, -R90.reuse ;  /* 0x0000000794947c23 */ /* 0x100fe2000800085a */
[----:B------:R-:W-:Y:S01]  /*4430*/  FFMA R149, R149, UR7, -R90 ;  /* 0x0000000795957c23 */ /* 0x000fe2000800085a */
[--C-:B------:R-:W-:Y:S01]  /*4440*/  FFMA R150, R150, UR7, -R91.reuse ;  /* 0x0000000796967c23 */ /* 0x100fe2000800085b */
[----:B------:R-:W-:Y:S01]  /*4450*/  FFMA R151, R151, UR7, -R91 ;  /* 0x0000000797977c23 */ /* 0x000fe2000800085b */
[--C-:B------:R-:W-:Y:S01]  /*4460*/  FFMA R108, R108, UR7, -R88.reuse ;  /* 0x000000076c6c7c23 */ /* 0x100fe20008000858 */
[--C-:B------:R-:W-:Y:S01]  /*4470*/  FFMA R110, R110, UR7, -R89.reuse ;  /* 0x000000076e6e7c23 */ /* 0x100fe20008000859 */
[--C-:B------:R-:W-:Y:S01]  /*4480*/  FFMA R101, R120, UR7, -R88.reuse ;  /* 0x0000000778657c23 */ /* 0x100fe20008000858 */
[----:B------:R-:W-:Y:S01]  /*4490*/  FMUL R103, R121, 1.4426950216293334961 ;  /* 0x3fb8aa3b79677820 */ /* 0x000fe20000400000 */
[--C-:B------:R-:W-:Y:S01]  /*44a0*/  FFMA R122, R122, UR7, -R89.reuse ;  /* 0x000000077a7a7c23 */ /* 0x100fe20008000859 */
[----:B------:R-:W-:Y:S01]  /*44b0*/  FMUL R94, R94, 1.4426950216293334961 ;  /* 0x3fb8aa3b5e5e7820 */ /* 0x000fe20000400000 */
[----:B------:R-:W-:Y:S01]  /*44c0*/  FMUL R95, R145, 1.4426950216293334961 ;  /* 0x3fb8aa3b915f7820 */ /* 0x000fe20000400000 */
[----:B------:R-:W-:Y:S01]  /*44d0*/  FFMA R164, R164, UR7, -R88 ;  /* 0x00000007a4a47c23 */ /* 0x000fe20008000858 */
        /* <DEDUP_REMOVED lines=10> */
[--C-:B------:R-:W-:Y:S01]  /*4580*/  FFMA R109, R109, UR7, -R88.reuse ;  /* 0x000000076d6d7c23 */ /* 0x100fe20008000858 */
[----:B------:R-:W-:Y:S01]  /*4590*/  FMUL R108, R110, 1.4426950216293334961 ;  /* 0x3fb8aa3b6e6c7820 */ /* 0x000fe20000400000 */
[--C-:B------:R-:W-:Y:S01]  /*45a0*/  FFMA R111, R111, UR7, -R89.reuse ;  /* 0x000000076f6f7c23 */ /* 0x100fe20008000859 */
[--C-:B------:R-:W-:Y:S01]  /*45b0*/  FFMA R123, R123, UR7, -R89.reuse ;  /* 0x000000077b7b7c23 */ /* 0x100fe20008000859 */
[----:B------:R-:W-:Y:S01]  /*45c0*/  FMUL R110, R122, 1.4426950216293334961 ;  /* 0x3fb8aa3b7a6e7820 */ /* 0x000fe20000400000 */
[----:B------:R-:W-:Y:S01]  /*45d0*/  FMUL R96, R164, 1.4426950216293334961 ;  /* 0x3fb8aa3ba4607820 */ /* 0x000fe20000400000 */
[----:B------:R-:W-:Y:S01]  /*45e0*/  FFMA R165, R165, UR7, -R88 ;  /* 0x00000007a5a57c23 */ /* 0x000fe20008000858 */
[----:B------:R-:W-:Y:S01]  /*45f0*/  FMUL R106, R166, 1.4426950216293334961 ;  /* 0x3fb8aa3ba66a7820 */ /* 0x000fe20000400000 */
[----:B------:R-:W-:Y:S01]  /*4600*/  FFMA R167, R167, UR7, -R89 ;  /* 0x00000007a7a77c23 */ /* 0x000fe20008000859 */
[----:B------:R-:W-:Y:S01]  /*4610*/  FMUL R114, R132, 1.4426950216293334961 ;  /* 0x3fb8aa3b84727820 */ /* 0x000fe20000400000 */
[--C-:B------:R-:W-:Y:S01]  /*4620*/  FFMA R133, R133, UR7, -R90.reuse ;  /* 0x0000000785857c23 */ /* 0x100fe2000800085a */
[----:B------:R-:W-:Y:S01]  /*4630*/  FMUL R122, R134, 1.4426950216293334961 ;  /* 0x3fb8aa3b867a7820 */ /* 0x000fe20000400000 */
[----:B------:R-:W-:Y:S01]  /*4640*/  FFMA R135, R135, UR7, -R91 ;  /* 0x0000000787877c23 */ /* 0x000fe2000800085b */
[----:B------:R-:W-:Y:S01]  /*4650*/  FMUL R99, R109, 1.4426950216293334961 ;  /* 0x3fb8aa3b6d637820 */ /* 0x000fe20000400000 */
[----:B------:R-:W-:Y:S01]  /*4660*/  MUFU.EX2 R94, R94 ;  /* 0x0000005e005e7308 */ /* 0x000fe20000000800 */
[----:B------:R-:W-:Y:S01]  /*4670*/  FMUL R109, R111, 1.4426950216293334961 ;  /* 0x3fb8aa3b6f6d7820 */ /* 0x000fe20000400000 */
[----:B------:R-:W-:Y:S01]  /*4680*/  FMUL R111, R123, 1.4426950216293334961 ;  /* 0x3fb8aa3b7b6f7820 */ /* 0x000fe20000400000 */
[----:B------:R-:W-:Y:S01]  /*4690*/  FMUL R97, R165, 1.4426950216293334961 ;  /* 0x3fb8aa3ba5617820 */ /* 0x000fe20000400000 */
[----:B------:R-:W-:Y:S01]  /*46a0*/  FMUL R107, R167, 1.4426950216293334961 ;  /* 0x3fb8aa3ba76b7820 */ /* 0x000fe20000400000 */
[----:B------:R-:W-:Y:S01]  /*46b0*/  FMUL R115, R133, 1.4426950216293334961 ;  /* 0x3fb8aa3b85737820 */ /* 0x000fe20000400000 */
[----:B------:R-:W-:-:S02]  /*46c0*/  FFMA R136, R136, UR7, -R90 ;  /* 0x0000000788887c23 */ /* 0x000fc4000800085a */
[----:B------:R-:W0:Y:S01]  /*46d0*/  MUFU.EX2 R95, R95 ;  /* 0x0000005f005f7308 */ /* 0x000e220000000800 */
[----:B------:R-:W-:Y:S01]  /*46e0*/  FMUL R123, R135, 1.4426950216293334961 ;  /* 0x3fb8aa3b877b7820 */ /* 0x000fe20000400000 */
[----:B------:R-:W-:-:S06]  /*46f0*/  FFMA R138, R138, UR7, -R91 ;  /* 0x000000078a8a7c23 */ /* 0x000fcc000800085b */
[----:B------:R-:W-:Y:S01]  /*4700*/  MUFU.EX2 R104, R104 ;  /* 0x0000006800687308 */ /* 0x000fe20000000800 */
[----:B------:R-:W-:Y:S01]  /*4710*/  FMUL R116, R136, 1.4426950216293334961 ;  /* 0x3fb8aa3b88747820 */ /* 0x000fe20000400000 */
[----:B------:R-:W-:-:S06]  /*4720*/  FFMA R137, R137, UR7, -R90 ;  /* 0x0000000789897c23 */ /* 0x000fcc000800085a */
[----:B------:R-:W1:Y:S01]  /*4730*/  MUFU.EX2 R105, R105 ;  /* 0x0000006900697308 */ /* 0x000e620000000800 */
[----:B------:R-:W-:Y:S01]  /*4740*/  FMUL R124, R138, 1.4426950216293334961 ;  /* 0x3fb8aa3b8a7c7820 */ /* 0x000fe20000400000 */
[----:B------:R-:W-:-:S06]  /*4750*/  FFMA R139, R139, UR7, -R91 ;  /* 0x000000078b8b7c23 */ /* 0x000fcc000800085b */
[----:B------:R-:W-:Y:S08]  /*4760*/  MUFU.EX2 R112, R112 ;  /* 0x0000007000707308 */ /* 0x000ff00000000800 */
[----:B------:R-:W2:Y:S08]  /*4770*/  MUFU.EX2 R113, R113 ;  /* 0x0000007100717308 */ /* 0x000eb00000000800 */
[----:B------:R-:W-:Y:S08]  /*4780*/  MUFU.EX2 R120, R120 ;  /* 0x0000007800787308 */ /* 0x000ff00000000800 */
[----:B------:R-:W3:Y:S01]  /*4790*/  MUFU.EX2 R121, R121 ;  /* 0x0000007900797308 */ /* 0x000ee20000000800 */
[----:B------:R-:W-:Y:S01]  /*47a0*/  FMUL R117, R137, 1.4426950216293334961 ;  /* 0x3fb8aa3b89757820 */ /* 0x000fe20000400000 */
[----:B------:R-:W-:-:S06]  /*47b0*/  FFMA R140, R140, UR7, -R90 ;  /* 0x000000078c8c7c23 */ /* 0x000fcc000800085a */
[----:B------:R-:W4:Y:S01]  /*47c0*/  MUFU.EX2 R96, R96 ;  /* 0x0000006000607308 */ /* 0x000f220000000800 */
[----:B------:R-:W-:Y:S01]  /*47d0*/  FMUL R126, R139, 1.4426950216293334961 ;  /* 0x3fb8aa3b8b7e7820 */ /* 0x000fe20000400000 */
[----:B------:R-:W-:-:S06]  /*47e0*/  FFMA R142, R142, UR7, -R91 ;  /* 0x000000078e8e7c23 */ /* 0x000fcc000800085b */
[----:B------:R-:W5:Y:S08]  /*47f0*/  MUFU.EX2 R106, R106 ;  /* 0x0000006a006a7308 */ /* 0x000f700000000800 */
[----:B------:R-:W0:Y:S08]  /*4800*/  MUFU.EX2 R114, R114 ;  /* 0x0000007200727308 */ /* 0x000e300000000800 */
[----:B------:R-:W0:Y:S01]  /*4810*/  MUFU.EX2 R122, R122 ;  /* 0x0000007a007a7308 */ /* 0x000e220000000800 */
[----:B------:R-:W-:Y:S01]  /*4820*/  FMUL R101, R101, 1.4426950216293334961 ;  /* 0x3fb8aa3b65657820 */ /* 0x000fe20000400000 */
[----:B------:R-:W-:-:S06]  /*4830*/  FMUL R118, R140, 1.4426950216293334961 ;  /* 0x3fb8aa3b8c767820 */ /* 0x000fcc0000400000 */
[----:B------:R-:W0:Y:S01]  /*4840*/  MUFU.EX2 R97, R97 ;  /* 0x0000006100617308 */ /* 0x000e220000000800 */
[----:B------:R-:W-:Y:S01]  /*4850*/  FFMA R141, R141, UR7, -R90 ;  /* 0x000000078d8d7c23 */ /* 0x000fe2000800085a */
[----:B------:R-:W-:-:S06]  /*4860*/  FMUL R127, R142, 1.4426950216293334961 ;  /* 0x3fb8aa3b8e7f7820 */ /* 0x000fcc0000400000 */
[----:B------:R-:W0:Y:S01]  /*4870*/  MUFU.EX2 R107, R107 ;  /* 0x0000006b006b7308 */ /* 0x000e220000000800 */
[----:B------:R-:W-:-:S07]  /*4880*/  FFMA R143, R143, UR7, -R91 ;  /* 0x000000078f8f7c23 */ /* 0x000fce000800085b */
[----:B------:R-:W3:Y:S08]  /*4890*/  MUFU.EX2 R115, R115 ;  /* 0x0000007300737308 */ /* 0x000ef00000000800 */
[----:B------:R-:W4:Y:S01]  /*48a0*/  MUFU.EX2 R123, R123 ;  /* 0x0000007b007b7308 */ /* 0x000f220000000800 */
[----:B0-----:R-:W-:Y:S01]  /*48b0*/  FADD R128, R94, R95 ;  /* 0x0000005f5e807221 */ /* 0x001fe20000000000 */
[----:B-1----:R-:W-:Y:S01]  /*48c0*/  FADD R129, R104, R105 ;  /* 0x0000006968817221 */ /* 0x002fe20000000000 */
[----:B--2---:R-:W-:-:S05]  /*48d0*/  FADD R100, R112, R113 ;  /* 0x0000007170647221 */ /* 0x004fca0000000000 */
[----:B------:R-:W0:Y:S01]  /*48e0*/  MUFU.EX2 R98, R98 ;  /* 0x0000006200627308 */ /* 0x000e220000000800 */
[----:B---3--:R-:W-:Y:S01]  /*48f0*/  FADD R22, R120, R121 ;  /* 0x0000007978167221 */ /* 0x008fe20000000000 */
[----:B------:R-:W-:-:S06]  /*4900*/  FMUL R119, R141, 1.4426950216293334961 ;  /* 0x3fb8aa3b8d777820 */ /* 0x000fcc0000400000 */
[----:B------:R-:W1:Y:S01]  /*4910*/  MUFU.EX2 R108, R108 ;  /* 0x0000006c006c7308 */ /* 0x000e620000000800 */
[----:B------:R-:W-:-:S07]  /*4920*/  FMUL R125, R143, 1.4426950216293334961 ;  /* 0x3fb8aa3b8f7d7820 */ /* 0x000fce0000400000 */
[----:B------:R-:W2:Y:S08]  /*4930*/  MUFU.EX2 R116, R116 ;  /* 0x0000007400747308 */ /* 0x000eb00000000800 */
[----:B------:R-:W3:Y:S01]  /*4940*/  MUFU.EX2 R124, R124 ;  /* 0x0000007c007c7308 */ /* 0x000ee20000000800 */
[----:B----4-:R-:W-:Y:S01]  /*4950*/  FADD R128, R96, R128 ;  /* 0x0000008060807221 */ /* 0x010fe20000000000 */
[----:B-----5:R-:W-:Y:S01]  /*4960*/  FADD R129, R106, R129 ;  /* 0x000000816a817221 */ /* 0x020fe20000000000 */
[----:B------:R-:W-:-:S05]  /*4970*/  FADD R100, R114, R100 ;  /* 0x0000006472647221 */ /* 0x000fca0000000000 */
[----:B------:R-:W4:Y:S01]  /*4980*/  MUFU.EX2 R99, R99 ;  /* 0x0000006300637308 */ /* 0x000f220000000800 */
[----:B------:R-:W-:-:S07]  /*4990*/  FADD R22, R122, R22 ;  /* 0x000000167a167221 */ /* 0x000fce0000000000 */
[----:B------:R-:W5:Y:S08]  /*49a0*/  MUFU.EX2 R109, R109 ;  /* 0x0000006d006d7308 */ /* 0x000f700000000800 */
[----:B------:R-:W0:Y:S08]  /*49b0*/  MUFU.EX2 R117, R117 ;  /* 0x0000007500757308 */ /* 0x000e300000000800 */
[----:B------:R-:W0:Y:S01]  /*49c0*/  MUFU.EX2 R126, R126 ;  /* 0x0000007e007e7308 */ /* 0x000e220000000800 */
[----:B------:R-:W-:Y:S01]  /*49d0*/  FADD R128, R97, R128 ;  /* 0x0000008061807221 */ /* 0x000fe20000000000 */
[----:B------:R-:W-:Y:S01]  /*49e0*/  FADD R129, R107, R129 ;  /* 0x000000816b817221 */ /* 0x000fe20000000000 */
[----:B------:R-:W-:-:S05]  /*49f0*/  FADD R100, R115, R100 ;  /* 0x0000006473647221 */ /* 0x000fca0000000000 */
[----:B------:R-:W0:Y:S01]  /*4a00*/  MUFU.EX2 R101, R101 ;  /* 0x0000006500657308 */ /* 0x000e220000000800 */
[----:B------:R-:W-:-:S07]  /*4a10*/  FADD R22, R123, R22 ;  /* 0x000000167b167221 */ /* 0x000fce0000000000 */
[----:B------:R-:W0:Y:S08]  /*4a20*/  MUFU.EX2 R110, R110 ;  /* 0x0000006e006e7308 */ /* 0x000e300000000800 */
[----:B------:R-:W3:Y:S08]  /*4a30*/  MUFU.EX2 R118, R118 ;  /* 0x0000007600767308 */ /* 0x000ef00000000800 */
[----:B------:R-:W4:Y:S01]  /*4a40*/  MUFU.EX2 R127, R127 ;  /* 0x0000007f007f7308 */ /* 0x000f220000000800 */
[----:B0-----:R-:W-:Y:S01]  /*4a50*/  FADD R128, R98, R128 ;  /* 0x0000008062807221 */ /* 0x001fe20000000000 */
[----:B-1----:R-:W-:Y:S01]  /*4a60*/  FADD R129, R108, R129 ;  /* 0x000000816c817221 */ /* 0x002fe20000000000 */
[----:B--2---:R-:W-:-:S05]  /*4a70*/  FADD R100, R116, R100 ;  /* 0x0000006474647221 */ /* 0x004fca0000000000 */
[----:B------:R-:W0:Y:S01]  /*4a80*/  MUFU.EX2 R103, R103 ;  /* 0x0000006700677308 */ /* 0x000e220000000800 */
[----:B---3--:R-:W-:-:S07]  /*4a90*/  FADD R22, R124, R22 ;  /* 0x000000167c167221 */ /* 0x008fce0000000000 */
[----:B------:R-:W1:Y:S08]  /*4aa0*/  MUFU.EX2 R111, R111 ;  /* 0x0000006f006f7308 */ /* 0x000e700000000800 */
[----:B------:R-:W2:Y:S08]  /*4ab0*/  MUFU.EX2 R119, R119 ;  /* 0x0000007700777308 */ /* 0x000eb00000000800 */
[----:B------:R-:W3:Y:S01]  /*4ac0*/  MUFU.EX2 R125, R125 ;  /* 0x0000007d007d7308 */ /* 0x000ee20000000800 */
[----:B----4-:R-:W-:Y:S01]  /*4ad0*/  FADD R128, R99, R128 ;  /* 0x0000008063807221 */ /* 0x010fe20000000000 */
[----:B-----5:R-:W-:Y:S01]  /*4ae0*/  FADD R129, R109, R129 ;  /* 0x000000816d817221 */ /* 0x020fe20000000000 */
[----:B------:R-:W-:Y:S01]  /*4af0*/  FADD R100, R117, R100 ;  /* 0x0000006475647221 */ /* 0x000fe20000000000 */
[----:B------:R-:W-:Y:S01]  /*4b00*/  FADD R22, R126, R22 ;  /* 0x000000167e167221 */ /* 0x000fe20000000000 */
[----:B------:R-:W-:Y:S01]  /*4b10*/  FADD R128, R101, R128 ;  /* 0x0000008065807221 */ /* 0x000fe20000000000 */
[----:B------:R-:W-:Y:S01]  /*4b20*/  FADD R129, R110, R129 ;  /* 0x000000816e817221 */ /* 0x000fe20000000000 */
[----:B------:R-:W-:Y:S01]  /*4b30*/  FADD R100, R118, R100 ;  /* 0x0000006476647221 */ /* 0x000fe20000000000 */
[----:B------:R-:W-:Y:S01]  /*4b40*/  FADD R22, R127, R22 ;  /* 0x000000167f167221 */ /* 0x000fe20000000000 */
[----:B0-----:R-:W-:Y:S01]  /*4b50*/  FADD R128, R103, R128 ;  /* 0x0000008067807221 */ /* 0x001fe20000000000 */
[----:B-1----:R-:W-:Y:S01]  /*4b60*/  FADD R129, R111, R129 ;  /* 0x000000816f817221 */ /* 0x002fe20000000000 */
[----:B--2---:R-:W-:Y:S01]  /*4b70*/  FADD R100, R119, R100 ;  /* 0x0000006477647221 */ /* 0x004fe20000000000 */
[----:B---3--:R-:W-:-:S02]  /*4b80*/  FADD R22, R125, R22 ;  /* 0x000000167d167221 */ /* 0x008fc40000000000 */
[----:B------:R-:W0:Y:S04]  /*4b90*/  SHFL.BFLY PT, R130, R128, 0x2, 0x1f ;  /* 0x0c401f0080827f89 */ /* 0x000e2800000e0000 */
[----:B------:R-:W1:Y:S04]  /*4ba0*/  SHFL.BFLY PT, R131, R129, 0x2, 0x1f ;  /* 0x0c401f0081837f89 */ /* 0x000e6800000e0000 */
[----:B------:R-:W2:Y:S04]  /*4bb0*/  SHFL.BFLY PT, R102, R100, 0x2, 0x1f ;  /* 0x0c401f0064667f89 */ /* 0x000ea800000e0000 */
[----:B------:R-:W3:Y:S01]  /*4bc0*/  SHFL.BFLY PT, R20, R22, 0x2, 0x1f ;  /* 0x0c401f0016147f89 */ /* 0x000ee200000e0000 */
[----:B0-----:R-:W-:Y:S01]  /*4bd0*/  FADD R130, R128, R130 ;  /* 0x0000008280827221 */ /* 0x001fe20000000000 */
[----:B-1----:R-:W-:Y:S01]  /*4be0*/  FADD R131, R129, R131 ;  /* 0x0000008381837221 */ /* 0x002fe20000000000 */
[----:B--2---:R-:W-:Y:S01]  /*4bf0*/  FADD R102, R100, R102 ;  /* 0x0000006664667221 */ /* 0x004fe20000000000 */
[----:B---3--:R-:W-:-:S03]  /*4c00*/  FADD R20, R22, R20 ;  /* 0x0000001416147221 */ /* 0x008fc60000000000 */
[----:B------:R-:W0:Y:S04]  /*4c10*/  SHFL.BFLY PT, R100, R131, 0x1, 0x1f ;  /* 0x0c201f0083647f89 */ /* 0x000e2800000e0000 */
[----:B------:R-:W1:Y:S04]  /*4c20*/  SHFL.BFLY PT, R22, R130, 0x1, 0x1f ;  /* 0x0c201f0082167f89 */ /* 0x000e6800000e0000 */
[----:B------:R-:W2:Y:S04]  /*4c30*/  SHFL.BFLY PT, R128, R102, 0x1, 0x1f ;  /* 0x0c201f0066807f89 */ /* 0x000ea800000e0000 */
[----:B------:R-:W3:Y:S01]  /*4c40*/  SHFL.BFLY PT, R129, R20, 0x1, 0x1f ;  /* 0x0c201f0014817f89 */ /* 0x000ee200000e0000 */
[----:B0-----:R-:W-:Y:S01]  /*4c50*/  FADD R100, R131, R100 ;  /* 0x0000006483647221 */ /* 0x001fe20000000000 */
[----:B------:R-:W-:Y:S01]  /*4c60*/  BAR.SYNC.DEFER_BLOCKING 0x0 ;  /* 0x0000000000007b1d */ /* 0x000fe20000010000 */
[----:B-1----:R-:W-:Y:S01]  /*4c70*/  FADD R22, R130, R22 ;  /* 0x0000001682167221 */ /* 0x002fe20000000000 */
[----:B--2---:R-:W-:Y:S01]  /*4c80*/  FADD R128, R102, R128 ;  /* 0x0000008066807221 */ /* 0x004fe20000000000 */
[----:B---3--:R-:W-:-:S03]  /*4c90*/  FADD R129, R20, R129 ;  /* 0x0000008114817221 */ /* 0x008fc60000000000 */
[----:B------:R0:W-:Y:S04]  /*4ca0*/  @!P0 STS [R16], R22 ;  /* 0x0000001610008388 */ /* 0x0001e80000000800 */
[----:B------:R-:W-:Y:S04]  /*4cb0*/  @!P0 STS [R16+0x80], R100 ;  /* 0x0000806410008388 */ /* 0x000fe80000000800 */
[----:B------:R-:W-:Y:S01]  /*4cc0*/  @!P0 STS [R16+0x100], R128 ;  /* 0x0001008010008388 */ /* 0x000fe20000000800 */
[----:B------:R-:W-:-:S04]  /*4cd0*/  IMAD.WIDE R144, R4, 0x2, R240 ;  /* 0x0000000204907825 */ /* 0x000fc800078e02f0 */
[C---:B------:R-:W-:Y:S01]  /*4ce0*/  IMAD.WIDE R152, R4.reuse, 0x2, R206 ;  /* 0x0000000204987825 */ /* 0x040fe200078e02ce */
[----:B------:R-:W-:Y:S03]  /*4cf0*/  @!P0 STS [R16+0x180], R129 ;  /* 0x0001808110008388 */ /* 0x000fe60000000800 */
[C---:B------:R-:W-:Y:S01]  /*4d00*/  IMAD.WIDE R154, R4.reuse, 0x2, R218 ;  /* 0x00000002049a7825 */ /* 0x040fe200078e02da */
[----:B------:R-:W-:Y:S03]  /*4d10*/  BAR.SYNC.DEFER_BLOCKING 0x0 ;  /* 0x0000000000007b1d */ /* 0x000fe60000010000 */
[----:B------:R-:W-:-:S04]  /*4d20*/  IMAD.WIDE R140, R4, 0x2, R234 ;  /* 0x00000002048c7825 */ /* 0x000fc800078e02ea */
[----:B------:R-:W-:-:S04]  /*4d30*/  IMAD.WIDE R158, R4, 0x2, R202 ;  /* 0x00000002049e7825 */ /* 0x000fc800078e02ca */
[----:B------:R-:W-:-:S04]  /*4d40*/  IMAD.WIDE R156, R4, 0x2, R200 ;  /* 0x00000002049c7825 */ /* 0x000fc800078e02c8 */
[----:B------:R-:W-:-:S04]  /*4d50*/  IMAD.WIDE R160, R4, 0x2, R12 ;  /* 0x0000000204a07825 */ /* 0x000fc800078e020c */
[----:B------:R-:W-:Y:S01]  /*4d60*/  IMAD.WIDE R162, R4, 0x2, R14 ;  /* 0x0000000204a27825 */ /* 0x000fe200078e020e */
[----:B------:R-:W-:Y:S01]  /*4d70*/  SHF.R.U32.HI R147, RZ, 0x1, R183 ;  /* 0x00000001ff937819 */ /* 0x000fe200000116b7 */
[----:B0-----:R-:W0:Y:S01]  /*4d80*/  LDC R22, c[0x0][0x3d8] ;  /* 0x0000f600ff167b82 */ /* 0x001e220000000800 */
[----:B------:R-:W1:Y:S04]  /*4d90*/  LDS R16, [R92] ;  /* 0x000000005c107984 */ /* 0x000e680000000800 */
[----:B-1----:R-:W1:Y:S02]  /*4da0*/  SHFL.BFLY PT, R20, R16, 0x2, 0x1f ;  /* 0x0c401f0010147f89 */ /* 0x002e6400000e0000 */
[----:B-1----:R-:W-:-:S05]  /*4db0*/  FADD R20, R16, R20 ;  /* 0x0000001410147221 */ /* 0x002fca0000000000 */
[----:B------:R-:W1:Y:S02]  /*4dc0*/  SHFL.BFLY PT, R16, R20, 0x1, 0x1f ;  /* 0x0c201f0014107f89 */ /* 0x000e6400000e0000 */
[----:B-1----:R-:W-:-:S05]  /*4dd0*/  FADD R16, R20, R16 ;  /* 0x0000001014107221 */ /* 0x002fca0000000000 */
[----:B------:R1:W-:Y:S01]  /*4de0*/  @!P0 STS [R92], R16 ;  /* 0x000000105c008388 */ /* 0x0003e20000000800 */
[----:B------:R-:W-:Y:S01]  /*4df0*/  BAR.SYNC.DEFER_BLOCKING 0x0 ;  /* 0x0000000000007b1d */ /* 0x000fe20000010000 */
[----:B------:R-:W-:-:S04]  /*4e00*/  IMAD.WIDE R128, R4, 0x2, R224 ;  /* 0x0000000204807825 */ /* 0x000fc800078e02e0 */
[C---:B------:R-:W-:Y:S01]  /*4e10*/  IMAD.WIDE R148, R4.reuse, 0x2, R214 ;  /* 0x0000000204947825 */ /* 0x040fe200078e02d6 */
[----:B------:R2:W3:Y:S04]  /*4e20*/  LDG.E.U16 R100, desc[UR10][R128.64] ;  /* 0x0000000a80647981 */ /* 0x0004e8000c1e1500 */
[----:B------:R-:W4:Y:S01]  /*4e30*/  LDG.E.U16 R145, desc[UR10][R144.64] ;  /* 0x0000000a90917981 */ /* 0x000f22000c1e1500 */
[----:B------:R-:W-:-:S03]  /*4e40*/  IMAD.WIDE R130, R4, 0x2, R228 ;  /* 0x0000000204827825 */ /* 0x000fc600078e02e4 */
[----:B------:R-:W5:Y:S01]  /*4e50*/  LDG.E.U16 R141, desc[UR10][R140.64] ;  /* 0x0000000a8c8d7981 */ /* 0x000f62000c1e1500 */
[----:B--2---:R-:W-:-:S03]  /*4e60*/  IMAD.WIDE R128, R4, 0x2, R244 ;  /* 0x0000000204807825 */ /* 0x004fc600078e02f4 */
[----:B------:R-:W2:Y:S04]  /*4e70*/  LDG.E.U16 R149, desc[UR10][R148.64] ;  /* 0x0000000a94957981 */ /* 0x000ea8000c1e1500 */
[----:B------:R0:W2:Y:S04]  /*4e80*/  LDG.E.U16 R102, desc[UR10][R128.64] ;  /* 0x0000000a80667981 */ /* 0x0000a8000c1e1500 */
[----:B------:R1:W2:Y:S04]  /*4e90*/  LDG.E.U16 R144, desc[UR10][R152.64] ;  /* 0x0000000a98907981 */ /* 0x0002a8000c1e1500 */
[----:B------:R-:W2:Y:S01]  /*4ea0*/  LDG.E.U16 R151, desc[UR10][R130.64] ;  /* 0x0000000a82977981 */ /* 0x000ea2000c1e1500 */
[----:B0-----:R-:W-:-:S04]  /*4eb0*/  IMAD.WIDE R128, R4, 0x2, R220 ;  /* 0x0000000204807825 */ /* 0x001fc800078e02dc */
[----:B-1----:R-:W-:Y:S01]  /*4ec0*/  FADD R16, -R88, R0 ;  /* 0x0000000058107221 */ /* 0x002fe20000000100 */
[----:B------:R-:W2:Y:S01]  /*4ed0*/  LDG.E.U16 R165, desc[UR10][R154.64] ;  /* 0x0000000a9aa57981 */ /* 0x000ea2000c1e1500 */
[----:B------:R-:W-:-:S03]  /*4ee0*/  IMAD.WIDE R152, R4, 0x2, R196 ;  /* 0x0000000204987825 */ /* 0x000fc600078e02c4 */
[----:B------:R0:W2:Y:S04]  /*4ef0*/  LDG.E.U16 R167, desc[UR10][R128.64] ;  /* 0x0000000a80a77981 */ /* 0x0000a8000c1e1500 */
[----:B------:R1:W2:Y:S01]  /*4f00*/  LDG.E.U16 R164, desc[UR10][R152.64] ;  /* 0x0000000a98a47981 */ /* 0x0002a2000c1e1500 */
[----:B------:R-:W-:-:S03]  /*4f10*/  IMAD.WIDE R132, R4, 0x2, R6 ;  /* 0x0000000204847825 */ /* 0x000fc600078e0206 */
[----:B------:R-:W2:Y:S01]  /*4f20*/  LDG.E.U16 R160, desc[UR10][R160.64] ;  /* 0x0000000aa0a07981 */ /* 0x000ea2000c1e1500 */
[----:B0-----:R-:W-:-:S03]  /*4f30*/  IMAD.WIDE R128, R4, 0x2, R204 ;  /* 0x0000000204807825 */ /* 0x001fc600078e02cc */
[----:B------:R-:W2:Y:S04]  /*4f40*/  LDG.E.U16 R133, desc[UR10][R132.64] ;  /* 0x0000000a84857981 */ /* 0x000ea8000c1e1500 */
[----:B------:R0:W2:Y:S04]  /*4f50*/  LDG.E.U16 R140, desc[UR10][R128.64] ;  /* 0x0000000a808c7981 */ /* 0x0000a8000c1e1500 */
[----:B-1----:R-:W-:Y:S04]  /*4f60*/  LDS R152, [R93] ;  /* 0x000000005d987984 */ /* 0x002fe80000000800 */
[----:B------:R-:W1:Y:S01]  /*4f70*/  LDS R153, [R93+0x80] ;  /* 0x000080005d997984 */ /* 0x000e620000000800 */
[----:B0-----:R-:W-:-:S03]  /*4f80*/  IMAD.WIDE R128, R4, 0x2, R194 ;  /* 0x0000000204807825 */ /* 0x001fc600078e02c2 */
[----:B------:R-:W2:Y:S01]  /*4f90*/  LDG.E.U16 R162, desc[UR10][R162.64] ;  /* 0x0000000aa2a27981 */ /* 0x000ea2000c1e1500 */
[----:B------:R-:W-:-:S03]  /*4fa0*/  IMAD.WIDE R130, R4, 0x2, R246 ;  /* 0x0000000204827825 */ /* 0x000fc600078e02f6 */
[----:B------:R0:W2:Y:S01]  /*4fb0*/  LDG.E.U16 R148, desc[UR10][R128.64] ;  /* 0x0000000a80947981 */ /* 0x0000a2000c1e1500 */
[----:B------:R-:W-:-:S03]  /*4fc0*/  IMAD.WIDE R134, R4, 0x2, R212 ;  /* 0x0000000204867825 */ /* 0x000fc600078e02d4 */
[----:B------:R0:W2:Y:S01]  /*4fd0*/  LDG.E.U16 R150, desc[UR10][R130.64] ;  /* 0x0000000a82967981 */ /* 0x0000a2000c1e1500 */
[----:B------:R-:W-:-:S03]  /*4fe0*/  IMAD.WIDE R136, R4, 0x2, R248 ;  /* 0x0000000204887825 */ /* 0x000fc600078e02f8 */
[----:B------:R-:W2:Y:S01]  /*4ff0*/  LDG.E.U16 R135, desc[UR10][R134.64] ;  /* 0x0000000a86877981 */ /* 0x000ea2000c1e1500 */
[----:B0-----:R-:W-:-:S04]  /*5000*/  IMAD.WIDE R128, R4, 0x2, R186 ;  /* 0x0000000204807825 */ /* 0x001fc800078e02ba */
[----:B------:R-:W-:Y:S01]  /*5010*/  IMAD.WIDE R130, R4, 0x2, R226 ;  /* 0x0000000204827825 */ /* 0x000fe200078e02e2 */
[----:B------:R0:W2:Y:S03]  /*5020*/  LDG.E.U16 R0, desc[UR10][R128.64] ;  /* 0x0000000a80007981 */ /* 0x0000a6000c1e1500 */
[----:B------:R-:W-:Y:S01]  /*5030*/  FMUL R16, R16, 1.4426950216293334961 ;  /* 0x3fb8aa3b10107820 */ /* 0x000fe20000400000 */
[----:B------:R1:W2:Y:S01]  /*5040*/  LDG.E.U16 R134, desc[UR10][R136.64] ;  /* 0x0000000a88867981 */ /* 0x0002a2000c1e1500 */
[----:B------:R-:W-:-:S03]  /*5050*/  IMAD.WIDE R154, R4, 0x2, R198 ;  /* 0x00000002049a7825 */ /* 0x000fc600078e02c6 */
[----:B------:R1:W2:Y:S01]  /*5060*/  LDG.E.U16 R132, desc[UR10][R130.64] ;  /* 0x0000000a82847981 */ /* 0x0002a2000c1e1500 */
[----:B0-----:R-:W-:Y:S01]  /*5070*/  FADD R129, -R89, R182 ;  /* 0x000000b659817221 */ /* 0x001fe20000000100 */
[----:B------:R-:W-:Y:S01]  /*5080*/  MUFU.EX2 R128, R16 ;  /* 0x0000001000807308 */ /* 0x000fe20000000800 */
[C---:B------:R-:W-:Y:S01]  /*5090*/  IMAD.WIDE R142, R4.reuse, 0x2, R222 ;  /* 0x00000002048e7825 */ /* 0x040fe200078e02de */
[----:B------:R0:W2:Y:S03]  /*50a0*/  LDG.E.U16 R166, desc[UR10][R154.64] ;  /* 0x0000000a9aa67981 */ /* 0x0000a6000c1e1500 */
[----:B------:R-:W-:Y:S01]  /*50b0*/  FMUL R129, R129, 1.4426950216293334961 ;  /* 0x3fb8aa3b81817820 */ /* 0x000fe20000400000 */
[C---:B-1----:R-:W-:Y:S01]  /*50c0*/  IMAD.WIDE R136, R4.reuse, 0x2, R232 ;  /* 0x0000000204887825 */ /* 0x042fe200078e02e8 */
[----:B------:R-:W3:Y:S03]  /*50d0*/  LDG.E.U16 R142, desc[UR10][R142.64] ;  /* 0x0000000a8e8e7981 */ /* 0x000ee6000c1e1500 */
[C---:B------:R-:W-:Y:S01]  /*50e0*/  IMAD.WIDE R130, R4.reuse, 0x2, R210 ;  /* 0x0000000204827825 */ /* 0x040fe200078e02d2 */
[----:B------:R-:W1:Y:S01]  /*50f0*/  MUFU.EX2 R129, R129 ;  /* 0x0000008100817308 */ /* 0x000e620000000800 */
[----:B------:R-:W3:Y:S02]  /*5100*/  LDG.E.U16 R137, desc[UR10][R136.64] ;  /* 0x0000000a88897981 */ /* 0x000ee4000c1e1500 */
[----:B------:R-:W-:-:S02]  /*5110*/  IMAD.WIDE R138, R4, 0x2, R216 ;  /* 0x00000002048a7825 */ /* 0x000fc400078e02d8 */
[----:B------:R-:W3:Y:S02]  /*5120*/  LDG.E.U16 R130, desc[UR10][R130.64] ;  /* 0x0000000a82827981 */ /* 0x000ee4000c1e1500 */
[C---:B0-----:R-:W-:Y:S02]  /*5130*/  IMAD.WIDE R154, R4.reuse, 0x2, R188 ;  /* 0x00000002049a7825 */ /* 0x041fe400078e02bc */
[----:B------:R-:W3:Y:S04]  /*5140*/  LDG.E.U16 R138, desc[UR10][R138.64] ;  /* 0x0000000a8a8a7981 */ /* 0x000ee8000c1e1500 */
[----:B------:R0:W3:Y:S04]  /*5150*/  LDG.E.U16 R136, desc[UR10][R158.64] ;  /* 0x0000000a9e887981 */ /* 0x0000e8000c1e1500 */
[----:B------:R1:W3:Y:S04]  /*5160*/  LDG.E.U16 R131, desc[UR10][R156.64] ;  /* 0x0000000a9c837981 */ /* 0x0002e8000c1e1500 */
[----:B------:R1:W3:Y:S01]  /*5170*/  LDG.E.U16 R139, desc[UR10][R154.64] ;  /* 0x0000000a9a8b7981 */ /* 0x0002e2000c1e1500 */
[----:B0-----:R-:W-:-:S04]  /*5180*/  IMAD.WIDE R158, R4, 0x2, R192 ;  /* 0x00000002049e7825 */ /* 0x001fc800078e02c0 */
[C---:B-1----:R-:W-:Y:S01]  /*5190*/  IMAD.WIDE R156, R4.reuse, 0x2, R190 ;  /* 0x00000002049c7825 */ /* 0x042fe200078e02be */
[----:B------:R0:W3:Y:S03]  /*51a0*/  LDG.E.U16 R146, desc[UR10][R158.64] ;  /* 0x0000000a9e927981 */ /* 0x0000e6000c1e1500 */
[----:B------:R-:W-:Y:S01]  /*51b0*/  IMAD.WIDE R154, R4, 0x2, R184 ;  /* 0x00000002049a7825 */ /* 0x000fe200078e02b8 */
[----:B------:R1:W3:Y:S03]  /*51c0*/  LDG.E.U16 R143, desc[UR10][R156.64] ;  /* 0x0000000a9c8f7981 */ /* 0x0002e6000c1e1500 */
[----:B------:R-:W-:Y:S01]  /*51d0*/  FFMA2 R180, R180.F32x2.HI_LO, R128.F32x2.HI_LO, R152.F32x2.HI_LO ;  /* 0x00000080b4b47249 */ /* 0x000fe20000000098 */
[----:B------:R1:W3:Y:S01]  /*51e0*/  LDG.E.U16 R168, desc[UR10][R154.64] ;  /* 0x0000000a9aa87981 */ /* 0x0002e2000c1e1500 */
[----:B0-----:R-:W-:-:S04]  /*51f0*/  IMAD.WIDE R158, R4, 0x2, R10 ;  /* 0x00000002049e7825 */ /* 0x001fc800078e020a */
[C---:B-1----:R-:W-:Y:S01]  /*5200*/  IMAD.WIDE R156, R4.reuse, 0x2, R176 ;  /* 0x00000002049c7825 */ /* 0x042fe200078e02b0 */
[----:B------:R0:W3:Y:S03]  /*5210*/  LDG.E.U16 R170, desc[UR10][R158.64] ;  /* 0x0000000a9eaa7981 */ /* 0x0000e6000c1e1500 */
[C---:B------:R-:W-:Y:S01]  /*5220*/  IMAD.WIDE R154, R4.reuse, 0x2, R18 ;  /* 0x00000002049a7825 */ /* 0x040fe200078e0212 */
[----:B------:R1:W3:Y:S03]  /*5230*/  LDG.E.U16 R169, desc[UR10][R156.64] ;  /* 0x0000000a9ca97981 */ /* 0x0002e6000c1e1500 */
[C---:B------:R-:W-:Y:S01]  /*5240*/  IMAD.WIDE R152, R4.reuse, 0x2, R28 ;  /* 0x0000000204987825 */ /* 0x040fe200078e021c */
[----:B------:R1:W4:Y:S03]  /*5250*/  LDG.E.U16 R161, desc[UR10][R154.64] ;  /* 0x0000000a9aa17981 */ /* 0x000326000c1e1500 */
[----:B0-----:R-:W-:-:S04]  /*5260*/  IMAD.WIDE R158, R4, 0x2, R26 ;  /* 0x00000002049e7825 */ /* 0x001fc800078e021a */
[C---:B-1----:R-:W-:Y:S02]  /*5270*/  IMAD.WIDE R156, R4.reuse, 0x2, R24 ;  /* 0x00000002049c7825 */ /* 0x042fe400078e0218 */
[----:B------:R-:W4:Y:S02]  /*5280*/  LDG.E.U16 R158, desc[UR10][R158.64] ;  /* 0x0000000a9e9e7981 */ /* 0x000f24000c1e1500 */
[C---:B------:R-:W-:Y:S02]  /*5290*/  IMAD.WIDE R154, R4.reuse, 0x2, R30 ;  /* 0x00000002049a7825 */ /* 0x040fe400078e021e */
[----:B------:R0:W4:Y:S04]  /*52a0*/  LDG.E.U16 R163, desc[UR10][R156.64] ;  /* 0x0000000a9ca37981 */ /* 0x000128000c1e1500 */
[----:B------:R1:W4:Y:S04]  /*52b0*/  LDG.E.U16 R171, desc[UR10][R154.64] ;  /* 0x0000000a9aab7981 */ /* 0x000328000c1e1500 */
[----:B------:R1:W5:Y:S01]  /*52c0*/  LDG.E.U16 R159, desc[UR10][R152.64] ;  /* 0x0000000a989f7981 */ /* 0x000362000c1e1500 */
[----:B0-----:R-:W-:-:S04]  /*52d0*/  IMAD.WIDE R156, R4, 0x2, R32 ;  /* 0x00000002049c7825 */ /* 0x001fc800078e0220 */
[C---:B-1----:R-:W-:Y:S01]  /*52e0*/  IMAD.WIDE R154, R4.reuse, 0x2, R36 ;  /* 0x00000002049a7825 */ /* 0x042fe200078e0224 */
[----:B------:R0:W5:Y:S03]  /*52f0*/  LDG.E.U16 R182, desc[UR10][R156.64] ;  /* 0x0000000a9cb67981 */ /* 0x000166000c1e1500 */
[----:B------:R-:W-:-:S05]  /*5300*/  IMAD.WIDE R152, R4, 0x2, R34 ;  /* 0x0000000204987825 */ /* 0x000fca00078e0222 */
[----:B------:R1:W5:Y:S01]  /*5310*/  LDG.E.U16 R183, desc[UR10][R152.64] ;  /* 0x0000000a98b77981 */ /* 0x000362000c1e1500 */
[----:B0-----:R-:W-:-:S04]  /*5320*/  IMAD.WIDE R156, R4, 0x2, R38 ;  /* 0x00000002049c7825 */ /* 0x001fc800078e0226 */
[----:B------:R-:W-:Y:S01]  /*5330*/  IMAD R147, R208, 0x4, R147 ;  /* 0x00000004d0937824 */ /* 0x000fe200078e0293 */
[----:B------:R0:W5:Y:S01]  /*5340*/  LDG.E.U16 R209, desc[UR10][R156.64] ;  /* 0x0000000a9cd17981 */ /* 0x000162000c1e1500 */
[----:B-1----:R-:W-:-:S03]  /*5350*/  IMAD.WIDE R152, R4, 0x2, R40 ;  /* 0x0000000204987825 */ /* 0x002fc600078e0228 */
[----:B------:R1:W5:Y:S04]  /*5360*/  LDG.E.U16 R208, desc[UR10][R154.64] ;  /* 0x0000000a9ad07981 */ /* 0x000368000c1e1500 */
[----:B------:R1:W5:Y:S01]  /*5370*/  LDG.E.U16 R212, desc[UR10][R152.64] ;  /* 0x0000000a98d47981 */ /* 0x000362000c1e1500 */
[----:B0-----:R-:W-:-:S04]  /*5380*/  IMAD.WIDE R156, R4, 0x2, R44 ;  /* 0x00000002049c7825 */ /* 0x001fc800078e022c */
[C---:B-1----:R-:W-:Y:S01]  /*5390*/  IMAD.WIDE R154, R4.reuse, 0x2, R42 ;  /* 0x00000002049a7825 */ /* 0x042fe200078e022a */
[----:B------:R0:W5:Y:S03]  /*53a0*/  LDG.E.U16 R216, desc[UR10][R156.64] ;  /* 0x0000000a9cd87981 */ /* 0x000166000c1e1500 */
[C---:B------:R-:W-:Y:S01]  /*53b0*/  IMAD.WIDE R152, R4.reuse, 0x2, R46 ;  /* 0x0000000204987825 */ /* 0x040fe200078e022e */
        /* <DEDUP_REMOVED lines=23> */
[----:B------:R-:W-:Y:S01]  /*5530*/  IMAD.WIDE R152, R4, 0x2, R70 ;  /* 0x0000000204987825 */ /* 0x000fe200078e0246 */
[----:B------:R1:W5:Y:S01]  /*5540*/  LDG.E.U16 R237, desc[UR10][R154.64] ;  /* 0x0000000a9aed7981 */ /* 0x000362000c1e1500 */
[----:B------:R-:W-:-:S03]  /*5550*/  LEA R16, R22, R6, 0x2 ;  /* 0x0000000616107211 */ /* 0x000fc600078e10ff */
[----:B------:R1:W5:Y:S01]  /*5560*/  LDG.E.U16 R239, desc[UR10][R152.64] ;  /* 0x0000000a98ef7981 */ /* 0x000362000c1e1500 */
[----:B0-----:R-:W-:-:S04]  /*5570*/  IMAD.WIDE R156, R4, 0x2, R174 ;  /* 0x00000002049c7825 */ /* 0x001fc800078e02ae */
[C---:B-1----:R-:W-:Y:S02]  /*5580*/  IMAD.WIDE R154, R4.reuse, 0x2, R172 ;  /* 0x00000002049a7825 */ /* 0x042fe400078e02ac */
[----:B------:R-:W5:Y:S02]  /*5590*/  LDG.E.U16 R157, desc[UR10][R156.64] ;  /* 0x0000000a9c9d7981 */ /* 0x000f64000c1e1500 */
[----:B------:R-:W-:Y:S02]  /*55a0*/  IMAD.WIDE R152, R4, 0x2, R8 ;  /* 0x0000000204987825 */ /* 0x000fe400078e0208 */
[----:B------:R0:W5:Y:S02]  /*55b0*/  LDG.E.U16 R242, desc[UR10][R154.64] ;  /* 0x0000000a9af27981 */ /* 0x000164000c1e1500 */
[C---:B------:R-:W-:Y:S01]  /*55c0*/  IMAD R20, R22.reuse, 0x8, R6 ;  /* 0x0000000816147824 */ /* 0x040fe200078e0206 */
[----:B------:R-:W-:Y:S01]  /*55d0*/  LEA R22, R22, R6, 0x4 ;  /* 0x0000000616167211 */ /* 0x000fe200078e20ff */
[----:B------:R1:W5:Y:S01]  /*55e0*/  LDG.E.U16 R156, desc[UR10][R152.64] ;  /* 0x0000000a989c7981 */ /* 0x000362000c1e1500 */
[----:B0-----:R-:W-:-:S04]  /*55f0*/  IMAD.WIDE R154, R4, 0x2, R16 ;  /* 0x00000002049a7825 */ /* 0x001fc800078e0210 */
[C---:B-1----:R-:W-:Y:S02]  /*5600*/  IMAD.WIDE R152, R4.reuse, 0x2, R20 ;  /* 0x0000000204987825 */ /* 0x042fe400078e0214 */
[----:B------:R-:W5:Y:S04]  /*5610*/  LDG.E.U16 R155, desc[UR10][R154.64] ;  /* 0x0000000a9a9b7981 */ /* 0x000f68000c1e1500 */
[----:B------:R0:W5:Y:S02]  /*5620*/  LDG.E.U16 R154, desc[UR10][R152.64] ;  /* 0x0000000a989a7981 */ /* 0x000164000c1e1500 */
[----:B0-----:R-:W-:-:S06]  /*5630*/  IMAD.WIDE R152, R4, 0x2, R22 ;  /* 0x0000000204987825 */ /* 0x001fcc00078e0216 */
[----:B------:R0:W5:Y:S01]  /*5640*/  LDG.E.U16 R153, desc[UR10][R152.64] ;  /* 0x0000000a98997981 */ /* 0x000162000c1e1500 */
[----:B------:R-:W-:-:S05]  /*5650*/  IMAD.SHL.U32 R250, R250, 0x100, RZ ;  /* 0x00000100fafa7824 */ /* 0x000fca00078e00ff */
[----:B------:R-:W-:Y:S02]  /*5660*/  LOP3.LUT R243, R243, 0xf00, R250, 0xf8, !PT ;  /* 0x00000f00f3f37812 */ /* 0x000fe400078ef8fa */
[----:B0-----:R-:W-:-:S05]  /*5670*/  SHF.L.U32 R152, R251, 0x1, RZ ;  /* 0x00000001fb987819 */ /* 0x001fca00000006ff */
[----:B------:R-:W-:Y:S02]  /*5680*/  IMAD.IADD R250, R92, 0x1, -R152 ;  /* 0x000000015cfa7824 */ /* 0x000fe400078e0a98 */
[----:B------:R-:W-:Y:S04]  /*5690*/  LDS R92, [R93+0x100] ;  /* 0x000100005d5c7984 */ /* 0x000fe80000000800 */
[----:B------:R-:W-:Y:S01]  /*56a0*/  LDS R93, [R93+0x180] ;  /* 0x000180005d5d7984 */ /* 0x000fe20000000800 */
[----:B------:R-:W-:Y:S01]  /*56b0*/  BAR.SYNC.DEFER_BLOCKING 0x0 ;  /* 0x0000000000007b1d */ /* 0x000fe20000010000 */
[----:B------:R-:W-:-:S05]  /*56c0*/  LOP3.LUT R251, R152, 0x10, RZ, 0x3c, !PT ;  /* 0x0000001098fb7812 */ /* 0x000fca00078e3cff */
[----:B--2---:R0:W-:Y:S02]  /*56d0*/  STS.U16 [R250+0x1800], R166 ;  /* 0x001800a6fa007388 */ /* 0x0041e40000000400 */
[----:B0-----:R-:W0:Y:S02]  /*56e0*/  S2R R166, SR_TID.X ;  /* 0x0000000000a67919 */ /* 0x001e240000002100 */
[----:B------:R0:W-:Y:S04]  /*56f0*/  STS.U16 [R250], R133 ;  /* 0x00000085fa007388 */ /* 0x0001e80000000400 */
[----:B------:R-:W-:Y:S01]  /*5700*/  STS.U16 [R250+0x1000], R167 ;  /* 0x001000a7fa007388 */ /* 0x000fe20000000400 */
[----:B------:R-:W-:Y:S02]  /*5710*/  LOP3.LUT R147, R243, R147, RZ, 0x3c, !PT ;  /* 0x00000093f3937212 */ /* 0x000fe400078e3cff */
[----:B0-----:R-:W-:Y:S01]  /*5720*/  SHF.L.U32 R133, R166, 0x8, RZ ;  /* 0x00000008a6857819 */ /* 0x001fe200000006ff */
[----:B---3--:R-:W-:Y:S04]  /*5730*/  STS.U16 [R250+0x2000], R169 ;  /* 0x002000a9fa007388 */ /* 0x008fe80000000400 */
[----:B----4-:R-:W-:Y:S01]  /*5740*/  STS.U16 [R250+0x2800], R171 ;  /* 0x002800abfa007388 */ /* 0x010fe20000000400 */
[----:B------:R-:W-:Y:S01]  /*5750*/  VIADD R147, R147, UR8 ;  /* 0x0000000893937c36 */ /* 0x000fe20008000000 */
[----:B------:R-:W-:-:S02]  /*5760*/  F2FP.BF16.F32.PACK_AB R112, R113, R112 ;  /* 0x000000707170723e */ /* 0x000fc400000010ff */
[----:B------:R-:W-:Y:S02]  /*5770*/  F2FP.BF16.F32.PACK_AB R114, R115, R114 ;  /* 0x000000727372723e */ /* 0x000fe400000010ff */
[----:B------:R-:W-:Y:S02]  /*5780*/  F2FP.BF16.F32.PACK_AB R116, R117, R116 ;  /* 0x000000747574723e */ /* 0x000fe400000010ff */
[----:B------:R-:W-:Y:S02]  /*5790*/  F2FP.BF16.F32.PACK_AB R118, R119, R118 ;  /* 0x000000767776723e */ /* 0x000fe400000010ff */
[----:B------:R-:W-:Y:S02]  /*57a0*/  F2FP.BF16.F32.PACK_AB R113, R121, R120 ;  /* 0x000000787971723e */ /* 0x000fe400000010ff */
[----:B------:R-:W-:Y:S02]  /*57b0*/  F2FP.BF16.F32.PACK_AB R115, R123, R122 ;  /* 0x0000007a7b73723e */ /* 0x000fe400000010ff */
[----:B------:R-:W-:Y:S01]  /*57c0*/  F2FP.BF16.F32.PACK_AB R117, R126, R124 ;  /* 0x0000007c7e75723e */ /* 0x000fe200000010ff */
[----:B-----5:R-:W-:Y:S01]  /*57d0*/  STS.U16 [R250+0x3000], R217 ;  /* 0x003000d9fa007388 */ /* 0x020fe20000000400 */
[----:B------:R-:W-:-:S03]  /*57e0*/  F2FP.BF16.F32.PACK_AB R119, R125, R127 ;  /* 0x0000007f7d77723e */ /* 0x000fc600000010ff */
[----:B------:R-:W-:Y:S04]  /*57f0*/  STS.U16 [R250+0x3800], R231 ;  /* 0x003800e7fa007388 */ /* 0x000fe80000000400 */
[----:B------:R0:W-:Y:S04]  /*5800*/  STS.U16 [R250+0x800], R153 ;  /* 0x00080099fa007388 */ /* 0x0001e80000000400 */
[----:B------:R-:W-:Y:S01]  /*5810*/  STS.U16 [R251+UR8+0x100], R151 ;  /* 0x00010097fb007988 */ /* 0x000fe20008000408 */
[----:B0-----:R-:W-:-:S03]  /*5820*/  LOP3.LUT R153, R152, 0x20, RZ, 0x3c, !PT ;  /* 0x0000002098997812 */ /* 0x001fc600078e3cff */
[----:B------:R0:W-:Y:S04]  /*5830*/  STS.U16 [R251+UR8+0x900], R134 ;  /* 0x00090086fb007988 */ /* 0x0001e80008000408 */
[----:B------:R-:W-:Y:S04]  /*5840*/  STS.U16 [R251+UR8+0x1100], R165 ;  /* 0x001100a5fb007988 */ /* 0x000fe80008000408 */
[----:B------:R-:W-:Y:S01]  /*5850*/  STS.U16 [R251+UR8+0x1900], R164 ;  /* 0x001900a4fb007988 */ /* 0x000fe20008000408 */
[----:B0-----:R-:W-:-:S03]  /*5860*/  LOP3.LUT R134, R166, 0x60, RZ, 0xc0, !PT ;  /* 0x00000060a6867812 */ /* 0x001fc600078ec0ff */
[----:B------:R-:W-:Y:S04]  /*5870*/  STS.U16 [R251+UR8+0x2100], R170 ;  /* 0x002100aafb007988 */ /* 0x000fe80008000408 */
[----:B------:R-:W-:Y:S04]  /*5880*/  STS.U16 [R251+UR8+0x2900], R182 ;  /* 0x002900b6fb007988 */ /* 0x000fe80008000408 */
[----:B------:R-:W-:Y:S04]  /*5890*/  STS.U16 [R251+UR8+0x3100], R222 ;  /* 0x003100defb007988 */ /* 0x000fe80008000408 */
[----:B------:R-:W-:Y:S04]  /*58a0*/  STS.U16 [R251+UR8+0x3900], R236 ;  /* 0x003900ecfb007988 */ /* 0x000fe80008000408 */
[----:B------:R0:W-:Y:S04]  /*58b0*/  STS.U16 [R153+UR8+0x1200], R149 ;  /* 0x0012009599007988 */ /* 0x0001e80008000408 */
[----:B------:R1:W-:Y:S01]  /*58c0*/  STS.U16 [R153+UR8+0x1a00], R148 ;  /* 0x001a009499007988 */ /* 0x0003e20008000408 */
[----:B0-----:R-:W-:-:S04]  /*58d0*/  LOP3.LUT R149, R166, 0x7, RZ, 0xc0, !PT ;  /* 0x00000007a6957812 */ /* 0x001fc800078ec0ff */
[C---:B------:R-:W-:Y:S01]  /*58e0*/  LEA R134, R149.reuse, R134, 0x2 ;  /* 0x0000008695867211 */ /* 0x040fe200078e10ff */
[----:B------:R-:W-:Y:S02]  /*58f0*/  IMAD.SHL.U32 R149, R149, 0x10, RZ ;  /* 0x0000001095957824 */ /* 0x000fe400078e00ff */
[----:B-1----:R-:W-:-:S03]  /*5900*/  IMAD.SHL.U32 R148, R166, 0x2, RZ ;  /* 0x00000002a6947824 */ /* 0x002fc600078e00ff */
[C---:B------:R-:W-:Y:S02]  /*5910*/  LOP3.LUT R133, R149.reuse, 0xf00, R133, 0xf8, !PT ;  /* 0x00000f0095857812 */ /* 0x040fe400078ef885 */
[----:B------:R-:W-:Y:S02]  /*5920*/  LOP3.LUT R149, R149, 0x30, R148, 0x78, !PT ;  /* 0x0000003095957812 */ /* 0x000fe400078e7894 */
[C---:B------:R-:W-:Y:S01]  /*5930*/  LOP3.LUT R148, R152.reuse, 0x30, RZ, 0x3c, !PT ;  /* 0x0000003098947812 */ /* 0x040fe200078e3cff */
[----:B------:R-:W-:Y:S04]  /*5940*/  STS.U16 [R153+UR8+0x200], R155 ;  /* 0x0002009b99007988 */ /* 0x000fe80008000408 */
[----:B------:R-:W-:Y:S04]  /*5950*/  STS.U16 [R153+UR8+0xa00], R150 ;  /* 0x000a009699007988 */ /* 0x000fe80008000408 */
[----:B------:R-:W-:Y:S04]  /*5960*/  STS.U16 [R153+UR8+0x2200], R160 ;  /* 0x002200a099007988 */ /* 0x000fe80008000408 */
[----:B------:R-:W-:Y:S04]  /*5970*/  STS.U16 [R153+UR8+0x2a00], R183 ;  /* 0x002a00b799007988 */ /* 0x000fe80008000408 */
[----:B------:R-:W-:Y:S04]  /*5980*/  STS.U16 [R153+UR8+0x3200], R224 ;  /* 0x003200e099007988 */ /* 0x000fe80008000408 */
[----:B------:R-:W-:Y:S04]  /*5990*/  STS.U16 [R153+UR8+0x3a00], R237 ;  /* 0x003a00ed99007988 */ /* 0x000fe80008000408 */
[----:B------:R0:W-:Y:S04]  /*59a0*/  STS.U16 [R148+UR8+0x300], R100 ;  /* 0x0003006494007988 */ /* 0x0001e80008000408 */
[----:B------:R1:W-:Y:S01]  /*59b0*/  STS.U16 [R148+UR8+0xb00], R102 ;  /* 0x000b006694007988 */ /* 0x0003e20008000408 */
[----:B0-----:R-:W-:-:S03]  /*59c0*/  LOP3.LUT R100, R152, 0x40, RZ, 0x3c, !PT ;  /* 0x0000004098647812 */ /* 0x001fc600078e3cff */
[----:B------:R0:W-:Y:S01]  /*59d0*/  STS.U16 [R148+UR8+0x1300], R130 ;  /* 0x0013008294007988 */ /* 0x0001e20008000408 */
[----:B-1----:R-:W-:-:S03]  /*59e0*/  LOP3.LUT R102, R152, 0x50, RZ, 0x3c, !PT ;  /* 0x0000005098667812 */ /* 0x002fc600078e3cff */
[----:B------:R-:W-:Y:S04]  /*59f0*/  STS.U16 [R148+UR8+0x1b00], R146 ;  /* 0x001b009294007988 */ /* 0x000fe80008000408 */
[----:B------:R-:W-:Y:S04]  /*5a00*/  STS.U16 [R148+UR8+0x2300], R162 ;  /* 0x002300a294007988 */ /* 0x000fe80008000408 */
[----:B------:R-:W-:Y:S04]  /*5a10*/  STS.U16 [R148+UR8+0x2b00], R208 ;  /* 0x002b00d094007988 */ /* 0x000fe80008000408 */
[----:B------:R-:W-:Y:S04]  /*5a20*/  STS.U16 [R148+UR8+0x3300], R223 ;  /* 0x003300df94007988 */ /* 0x000fe80008000408 */
        /* <DEDUP_REMOVED lines=9> */
[----:B------:R0:W-:Y:S01]  /*5ac0*/  STS.U16 [R100+UR8+0x3c00], R239 ;  /* 0x003c00ef64007988 */ /* 0x0001e20008000408 */
[----:B------:R-:W-:-:S03]  /*5ad0*/  LOP3.LUT R152, R152, 0x70, RZ, 0x3c, !PT ;  /* 0x0000007098987812 */ /* 0x000fc600078e3cff */
        /* <DEDUP_REMOVED lines=8> */
[----:B0-----:R-:W-:-:S03]  /*5b60*/  F2FP.BF16.F32.PACK_AB R100, R95, R94 ;  /* 0x0000005e5f64723e */ /* 0x001fc600000010ff */
[----:B------:R-:W-:Y:S01]  /*5b70*/  STS.U16 [R130+UR8+0x600], R138 ;  /* 0x0006008a82007988 */ /* 0x000fe20008000408 */
[----:B-1----:R-:W-:Y:S02]  /*5b80*/  F2FP.BF16.F32.PACK_AB R102, R97, R96 ;  /* 0x000000606166723e */ /* 0x002fe400000010ff */
[----:B------:R-:W-:Y:S02]  /*5b90*/  F2FP.BF16.F32.PACK_AB R96, R99, R98 ;  /* 0x000000626360723e */ /* 0x000fe400000010ff */
[----:B------:R-:W-:Y:S02]  /*5ba0*/  F2FP.BF16.F32.PACK_AB R98, R103, R101 ;  /* 0x000000656762723e */ /* 0x000fe400000010ff */
[----:B------:R-:W-:Y:S02]  /*5bb0*/  F2FP.BF16.F32.PACK_AB R101, R105, R104 ;  /* 0x000000686965723e */ /* 0x000fe400000010ff */
[----:B------:R-:W-:Y:S02]  /*5bc0*/  F2FP.BF16.F32.PACK_AB R103, R107, R106 ;  /* 0x0000006a6b67723e */ /* 0x000fe400000010ff */
[----:B------:R-:W-:-:S02]  /*5bd0*/  F2FP.BF16.F32.PACK_AB R97, R109, R108 ;  /* 0x0000006c6d61723e */ /* 0x000fc400000010ff */
[----:B------:R-:W-:Y:S01]  /*5be0*/  F2FP.BF16.F32.PACK_AB R99, R111, R110 ;  /* 0x0000006e6f63723e */ /* 0x000fe200000010ff */
        /* <DEDUP_REMOVED lines=8> */
[----:B------:R0:W-:Y:S04]  /*5c70*/  STS.U16 [R152+UR8+0xf00], R132 ;  /* 0x000f008498007988 */ /* 0x0001e80008000408 */
[----:B------:R-:W-:Y:S04]  /*5c80*/  STS.U16 [R152+UR8+0x1700], R131 ;  /* 0x0017008398007988 */ /* 0x000fe80008000408 */
[----:B------:R-:W-:Y:S04]  /*5c90*/  STS.U16 [R152+UR8+0x1f00], R168 ;  /* 0x001f00a898007988 */ /* 0x000fe80008000408 */
[----:B------:R-:W-:Y:S04]  /*5ca0*/  STS.U16 [R152+UR8+0x2700], R159 ;  /* 0x0027009f98007988 */ /* 0x000fe80008000408 */
[----:B------:R-:W-:Y:S04]  /*5cb0*/  STS.U16 [R152+UR8+0x2f00], R216 ;  /* 0x002f00d898007988 */ /* 0x000fe80008000408 */
[----:B------:R-:W-:Y:S04]  /*5cc0*/  STS.U16 [R152+UR8+0x3700], R230 ;  /* 0x003700e698007988 */ /* 0x000fe80008000408 */
[----:B------:R-:W-:Y:S04]  /*5cd0*/  STS.U16 [R152+UR8+0x3f00], R156 ;  /* 0x003f009c98007988 */ /* 0x000fe80008000408 */
[----:B------:R-:W-:Y:S04]  /*5ce0*/  STSM.16.M88.4 [R147+0x4000], R100 ;  /* 0x0040006493007844 */ /* 0x000fe80000000200 */
[----:B------:R-:W-:Y:S04]  /*5cf0*/  STSM.16.M88.4 [R147+0x4080], R96 ;  /* 0x0040806093007844 */ /* 0x000fe80000000200 */
[----:B------:R-:W-:Y:S04]  /*5d00*/  STSM.16.M88.4 [R147+0x5000], R112 ;  /* 0x0050007093007844 */ /* 0x000fe80000000200 */
[----:B------:R-:W-:Y:S01]  /*5d10*/  STSM.16.M88.4 [R147+0x5080], R116 ;  /* 0x0050807493007844 */ /* 0x000fe20000000200 */
[----:B------:R-:W-:Y:S01]  /*5d20*/  LOP3.LUT R133, R133, 0x10, R166, 0x78, !PT ;  /* 0x0000001085857812 */ /* 0x000fe200078e78a6 */
[----:B------:R-:W-:Y:S01]  /*5d30*/  BAR.SYNC.DEFER_BLOCKING 0x0 ;  /* 0x0000000000007b1d */ /* 0x000fe20000010000 */
[----:B------:R-:W-:Y:S01]  /*5d40*/  LEA R134, R134, R149, 0x6 ;  /* 0x0000009586867211 */ /* 0x000fe200078e30ff */
[----:B------:R-:W-:Y:S01]  /*5d50*/  FADD R94, -R90, R5 ;  /* 0x000000055a5e7221 */ /* 0x000fe20000000100 */
[----:B------:R-:W-:-:S03]  /*5d60*/  FADD R95, -R91, R2 ;  /* 0x000000025b5f7221 */ /* 0x000fc60000000100 */
[----:B------:R-:W-:Y:S01]  /*5d70*/  FMUL R94, R94, 1.4426950216293334961 ;  /* 0x3fb8aa3b5e5e7820 */ /* 0x000fe20000400000 */
[----:B------:R-:W-:Y:S01]  /*5d80*/  FMUL R95, R95, 1.4426950216293334961 ;  /* 0x3fb8aa3b5f5f7820 */ /* 0x000fe20000400000 */
[----:B0-----:R-:W-:Y:S01]  /*5d90*/  LOP3.LUT R132, R133, 0x20, RZ, 0x3c, !PT ;  /* 0x0000002085847812 */ /* 0x001fe200078e3cff */
[----:B------:R-:W-:Y:S04]  /*5da0*/  LDSM.16.M88.4 R116, [R133+UR8+0x4000] ;  /* 0x004000088574783b */ /* 0x000fe80008000200 */
[----:B------:R-:W0:Y:S04]  /*5db0*/  LDSM.16.M88.4 R96, [R134+UR8] ;  /* 0x000000088660783b */ /* 0x000e280008000200 */
[----:B------:R-:W1:Y:S04]  /*5dc0*/  LDSM.16.M88.4 R100, [R134+UR8+0x2000] ;  /* 0x002000088664783b */ /* 0x000e680008000200 */
[----:B------:R-:W2:Y:S01]  /*5dd0*/  LDSM.16.M88.4 R104, [R133+UR8+0x5000] ;  /* 0x005000088568783b */ /* 0x000ea20008000200 */
[----:B------:R-:W3:Y:S03]  /*5de0*/  MUFU.EX2 R94, R94 ;  /* 0x0000005e005e7308 */ /* 0x000ee60000000800 */
[----:B------:R-:W-:Y:S04]  /*5df0*/  LDSM.16.M88.4 R112, [R132+UR8+0x5000] ;  /* 0x005000088470783b */ /* 0x000fe80008000200 */
[----:B------:R-:W4:Y:S01]  /*5e00*/  LDSM.16.M88.4 R108, [R132+UR8+0x4000] ;  /* 0x00400008846c783b */ /* 0x000f220008000200 */
[----:B------:R-:W5:Y:S01]  /*5e10*/  MUFU.EX2 R95, R95 ;  /* 0x0000005f005f7308 */ /* 0x000f620000000800 */
[C---:B------:R-:W-:Y:S01]  /*5e20*/  FMUL R84, R128.reuse, R84 ;  /* 0x0000005480547220 */ /* 0x040fe20000400000 */
[C---:B------:R-:W-:Y:S01]  /*5e30*/  FMUL R85, R128.reuse, R85 ;  /* 0x0000005580557220 */ /* 0x040fe20000400000 */
[C---:B------:R-:W-:Y:S01]  /*5e40*/  FMUL R86, R129.reuse, R86 ;  /* 0x0000005681567220 */ /* 0x040fe20000400000 */
[C---:B------:R-:W-:Y:S01]  /*5e50*/  FMUL R87, R129.reuse, R87 ;  /* 0x0000005781577220 */ /* 0x040fe20000400000 */
[C---:B------:R-:W-:Y:S01]  /*5e60*/  FMUL R80, R128.reuse, R80 ;  /* 0x0000005080507220 */ /* 0x040fe20000400000 */
[----:B------:R-:W-:Y:S01]  /*5e70*/  FMUL R81, R128, R81 ;  /* 0x0000005180517220 */ /* 0x000fe20000400000 */
[C---:B------:R-:W-:Y:S01]  /*5e80*/  FMUL R82, R129.reuse, R82 ;  /* 0x0000005281527220 */ /* 0x040fe20000400000 */
[----:B------:R-:W-:Y:S01]  /*5e90*/  FMUL R83, R129, R83 ;  /* 0x0000005381537220 */ /* 0x000fe20000400000 */
[C---:B---3--:R-:W-:Y:S01]  /*5ea0*/  FMUL R76, R94.reuse, R76 ;  /* 0x0000004c5e4c7220 */ /* 0x048fe20000400000 */
[C---:B------:R-:W-:Y:S01]  /*5eb0*/  FMUL R77, R94.reuse, R77 ;  /* 0x0000004d5e4d7220 */ /* 0x040fe20000400000 */
[----:B------:R-:W-:Y:S01]  /*5ec0*/  LOP3.LUT R0, R133, 0x40, RZ, 0x3c, !PT ;  /* 0x0000004085007812 */ /* 0x000fe200078e3cff */
[----:B------:R-:W-:Y:S01]  /*5ed0*/  FMUL R72, R94, R72 ;  /* 0x000000485e487220 */ /* 0x000fe20000400000 */
[----:B------:R-:W-:Y:S01]  /*5ee0*/  LOP3.LUT R2, R134, 0x40, RZ, 0x3c, !PT ;  /* 0x0000004086027812 */ /* 0x000fe200078e3cff */
[----:B------:R-:W-:-:S02]  /*5ef0*/  FMUL R73, R94, R73 ;  /* 0x000000495e497220 */ /* 0x000fc40000400000 */
[----:B------:R-:W-:Y:S01]  /*5f00*/  LDSM.16.M88.4 R128, [R0+UR8+0x5000] ;  /* 0x005000080080783b */ /* 0x000fe20008000200 */
[C---:B-----5:R-:W-:Y:S01]  /*5f10*/  FMUL R78, R95.reuse, R78 ;  /* 0x0000004e5f4e7220 */ /* 0x060fe20000400000 */
[C---:B------:R-:W-:Y:S01]  /*5f20*/  FMUL R79, R95.reuse, R79 ;  /* 0x0000004f5f4f7220 */ /* 0x040fe20000400000 */
[C---:B------:R-:W-:Y:S01]  /*5f30*/  FMUL R74, R95.reuse, R74 ;  /* 0x0000004a5f4a7220 */ /* 0x040fe20000400000 */
[----:B------:R-:W-:Y:S01]  /*5f40*/  FMUL R75, R95, R75 ;  /* 0x0000004b5f4b7220 */ /* 0x000fe20000400000 */
[----:B------:R-:W-:Y:S01]  /*5f50*/  LDSM.16.M88.4 R120, [R2+UR8] ;  /* 0x000000080278783b */ /* 0x000fe20008000200 */
[C---:B0-----:R-:W-:Y:S03]  /*5f60*/  HMMA.16816.F32.BF16 R84, R116.reuse, R96, R84 ;  /* 0x000000607454723c */ /* 0x041fe60000041854 */
[----:B------:R-:W-:Y:S05]  /*5f70*/  LDSM.16.M88.4 R124, [R2+UR8+0x2000] ;  /* 0x00200008027c783b */ /* 0x000fea0008000200 */
[----:B-1----:R-:W-:Y:S01]  /*5f80*/  HMMA.16816.F32.BF16 R80, R116, R100, R80 ;  /* 0x000000647450723c */ /* 0x002fe20000041850 */
[----:B------:R-:W0:Y:S07]  /*5f90*/  LDSM.16.M88.4 R116, [R0+UR8+0x4000] ;  /* 0x004000080074783b */ /* 0x000e2e0008000200 */
[C---:B--2---:R-:W-:Y:S08]  /*5fa0*/  HMMA.16816.F32.BF16 R76, R104.reuse, R96, R76 ;  /* 0x00000060684c723c */ /* 0x044ff0000004184c */
[----:B------:R-:W-:Y:S01]  /*5fb0*/  HMMA.16816.F32.BF16 R72, R104, R100, R72 ;  /* 0x000000646848723c */ /* 0x000fe20000041848 */
[----:B------:R-:W-:-:S07]  /*5fc0*/  LOP3.LUT R5, R133, 0x60, RZ, 0x3c, !PT ;  /* 0x0000006085057812 */ /* 0x000fce00078e3cff */
[-C--:B----4-:R-:W-:Y:S08]  /*5fd0*/  HMMA.16816.F32.BF16 R84, R108, R98.reuse, R84 ;  /* 0x000000626c54723c */ /* 0x090ff00000041854 */
[----:B------:R-:W-:Y:S01]  /*5fe0*/  HMMA.16816.F32.BF16 R104, R112, R98, R76 ;  /* 0x000000627068723c */ /* 0x000fe2000004184c */
[----:B------:R-:W1:Y:S04]  /*5ff0*/  LDSM.16.M88.4 R76, [R5+UR8+0x4000] ;  /* 0x00400008054c783b */ /* 0x000e680008000200 */
[----:B------:R-:W2:Y:S03]  /*6000*/  LDSM.16.M88.4 R96, [R5+UR8+0x5000] ;  /* 0x005000080560783b */ /* 0x000ea60008000200 */
[-C--:B------:R-:W-:Y:S01]  /*6010*/  HMMA.16816.F32.BF16 R80, R108, R102.reuse, R80 ;  /* 0x000000666c50723c */ /* 0x080fe20000041850 */
[----:B------:R-:W-:Y:S07]  /*6020*/  LDSM.16.M88.4 R108, [R134+UR8+0x80] ;  /* 0x00008008866c783b */ /* 0x000fee0008000200 */
[----:B------:R-:W-:Y:S01]  /*6030*/  HMMA.16816.F32.BF16 R72, R112, R102, R72 ;  /* 0x000000667048723c */ /* 0x000fe20000041848 */
[----:B------:R-:W3:Y:S04]  /*6040*/  LDSM.16.M88.4 R100, [R133+UR8+0x4080] ;  /* 0x004080088564783b */ /* 0x000ee80008000200 */
[----:B------:R-:W4:Y:S03]  /*6050*/  LDSM.16.M88.4 R112, [R134+UR8+0x2080] ;  /* 0x002080088670783b */ /* 0x000f260008000200 */
[C---:B0-----:R-:W-:Y:S08]  /*6060*/  HMMA.16816.F32.BF16 R84, R116.reuse, R120, R84 ;  /* 0x000000787454723c */ /* 0x041ff00000041854 */
[----:B------:R-:W-:Y:S01]  /*6070*/  HMMA.16816.F32.BF16 R80, R116, R124, R80 ;  /* 0x0000007c7450723c */ /* 0x000fe20000041850 */
[----:B------:R-:W0:Y:S07]  /*6080*/  LDSM.16.M88.4 R116, [R133+UR8+0x5080] ;  /* 0x005080088574783b */ /* 0x000e2e0008000200 */
[C---:B------:R-:W-:Y:S08]  /*6090*/  HMMA.16816.F32.BF16 R104, R128.reuse, R120, R104 ;  /* 0x000000788068723c */ /* 0x040ff00000041868 */
[----:B------:R-:W-:Y:S01]  /*60a0*/  HMMA.16816.F32.BF16 R72, R128, R124, R72 ;  /* 0x0000007c8048723c */ /* 0x000fe20000041848 */
[----:B------:R-:W-:Y:S07]  /*60b0*/  LDSM.16.M88.4 R128, [R0+UR8+0x5080] ;  /* 0x005080080080783b */ /* 0x000fee0008000200 */
[C---:B-1----:R-:W-:Y:S08]  /*60c0*/  HMMA.16816.F32.BF16 R84, R76.reuse, R122, R84 ;  /* 0x0000007a4c54723c */ /* 0x042ff00000041854 */
[----:B------:R-:W-:Y:S01]  /*60d0*/  HMMA.16816.F32.BF16 R80, R76, R126, R80 ;  /* 0x0000007e4c50723c */ /* 0x000fe20000041850 */
[----:B------:R-:W-:Y:S07]  /*60e0*/  LDSM.16.M88.4 R76, [R132+UR8+0x5080] ;  /* 0x00508008844c783b */ /* 0x000fee0008000200 */
[C---:B--2---:R-:W-:Y:S01]  /*60f0*/  HMMA.16816.F32.BF16 R120, R96.reuse, R122, R104 ;  /* 0x0000007a6078723c */ /* 0x044fe20000041868 */
[----:B------:R-:W1:Y:S07]  /*6100*/  LDSM.16.M88.4 R104, [R132+UR8+0x4080] ;  /* 0x004080088468783b */ /* 0x000e6e0008000200 */
[----:B------:R-:W-:Y:S01]  /*6110*/  HMMA.16816.F32.BF16 R72, R96, R126, R72 ;  /* 0x0000007e6048723c */ /* 0x000fe20000041848 */
[----:B------:R2:W-:Y:S04]  /*6120*/  LDSM.16.M88.4 R124, [R0+UR8+0x4080] ;  /* 0x00408008007c783b */ /* 0x0005e80008000200 */
[----:B------:R-:W5:Y:S03]  /*6130*/  LDSM.16.M88.4 R96, [R2+UR8+0x80] ;  /* 0x000080080260783b */ /* 0x000f660008000200 */
[C---:B---3--:R-:W-:Y:S01]  /*6140*/  HMMA.16816.F32.BF16 R84, R100.reuse, R108, R84 ;  /* 0x0000006c6454723c */ /* 0x048fe20000041854 */
[----:B--2---:R-:W2:Y:S07]  /*6150*/  LDC R0, c[0x0][0x3c4] ;  /* 0x0000f100ff007b82 */ /* 0x004eae0000000800 */
[----:B----4-:R-:W-:Y:S01]  /*6160*/  HMMA.16816.F32.BF16 R80, R100, R112, R80 ;  /* 0x000000706450723c */ /* 0x010fe20000041850 */
[----:B------:R3:W4:Y:S07]  /*6170*/  LDSM.16.M88.4 R100, [R2+UR8+0x2080] ;  /* 0x002080080264783b */ /* 0x00072e0008000200 */
[C---:B0-----:R-:W-:Y:S01]  /*6180*/  HMMA.16816.F32.BF16 R120, R116.reuse, R108, R120 ;  /* 0x0000006c7478723c */ /* 0x041fe20000041878 */
[----:B---3--:R-:W0:Y:S07]  /*6190*/  LDC R2, c[0x0][0x3d4] ;  /* 0x0000f500ff027b82 */ /* 0x008e2e0000000800 */
[----:B------:R-:W-:Y:S08]  /*61a0*/  HMMA.16816.F32.BF16 R72, R116, R112, R72 ;  /* 0x000000707448723c */ /* 0x000ff00000041848 */
[C---:B-1----:R-:W-:Y:S08]  /*61b0*/  HMMA.16816.F32.BF16 R84, R104.reuse, R110, R84 ;  /* 0x0000006e6854723c */ /* 0x042ff00000041854 */
[----:B------:R-:W-:Y:S01]  /*61c0*/  HMMA.16816.F32.BF16 R80, R104, R114, R80 ;  /* 0x000000726850723c */ /* 0x000fe20000041850 */
[----:B------:R-:W-:Y:S07]  /*61d0*/  LDSM.16.M88.4 R104, [R5+UR8+0x5080] ;  /* 0x005080080568783b */ /* 0x000fee0008000200 */
[C---:B------:R-:W-:Y:S01]  /*61e0*/  HMMA.16816.F32.BF16 R120, R76.reuse, R110, R120 ;  /* 0x0000006e4c78723c */ /* 0x040fe20000041878 */
[----:B------:R-:W1:Y:S07]  /*61f0*/  LDSM.16.M88.4 R108, [R5+UR8+0x4080] ;  /* 0x00408008056c783b */ /* 0x000e6e0008000200 */
[----:B------:R-:W-:Y:S08]  /*6200*/  HMMA.16816.F32.BF16 R72, R76, R114, R72 ;  /* 0x000000724c48723c */ /* 0x000ff00000041848 */
[C---:B-----5:R-:W-:Y:S08]  /*6210*/  HMMA.16816.F32.BF16 R84, R124.reuse, R96, R84 ;  /* 0x000000607c54723c */ /* 0x060ff00000041854 */
[----:B----4-:R-:W-:Y:S08]  /*6220*/  HMMA.16816.F32.BF16 R80, R124, R100, R80 ;  /* 0x000000647c50723c */ /* 0x010ff00000041850 */
[C---:B------:R-:W-:Y:S08]  /*6230*/  HMMA.16816.F32.BF16 R120, R128.reuse, R96, R120 ;  /* 0x000000608078723c */ /* 0x040ff00000041878 */
[----:B------:R-:W-:Y:S01]  /*6240*/  HMMA.16816.F32.BF16 R72, R128, R100, R72 ;  /* 0x000000648048723c */ /* 0x000fe20000041848 */
[----:B------:R-:W-:-:S07]  /*6250*/  UIADD3 UR4, UPT, UPT, UR4, 0x80, URZ ;  /* 0x0000008004047890 */ /* 0x000fce000fffe0ff */
[----:B-1----:R-:W-:Y:S01]  /*6260*/  HMMA.16816.F32.BF16 R84, R108, R98, R84 ;  /* 0x000000626c54723c */ /* 0x002fe20000041854 */
[----:B------:R-:W-:-:S07]  /*6270*/  UISETP.GE.AND UP0, UPT, UR4, UR12, UPT ;  /* 0x0000000c0400728c */ /* 0x000fce000bf06270 */
[----:B------:R-:W-:Y:S08]  /*6280*/  HMMA.16816.F32.BF16 R80, R108, R102, R80 ;  /* 0x000000666c50723c */ /* 0x000ff00000041850 */
[C---:B------:R-:W-:Y:S08]  /*6290*/  HMMA.16816.F32.BF16 R76, R104.reuse, R98, R120 ;  /* 0x00000062684c723c */ /* 0x040ff00000041878 */
[----:B------:R-:W-:Y:S01]  /*62a0*/  HMMA.16816.F32.BF16 R72, R104, R102, R72 ;  /* 0x000000666848723c */ /* 0x000fe20000041848 */
[----:B------:R-:W-:Y:S01]  /*62b0*/  FFMA2 R92, R178.F32x2.HI_LO, R94.F32x2.HI_LO, R92.F32x2.HI_LO ;  /* 0x0000005eb25c7249 */ /* 0x000fe2000000005c */
[----:B0-----:R-:W-:Y:S01]  /*62c0*/  LEA R4, R2, R4, 0x7 ;  /* 0x0000000402047211 */ /* 0x001fe200078e38ff */
[----:B--2---:R-:W-:Y:S01]  /*62d0*/  IMAD R3, R0, 0x80, R3 ;  /* 0x0000008000037824 */ /* 0x004fe200078e0203 */
[----:B------:R-:W-:Y:S01]  /*62e0*/  MOV R0, R88 ;  /* 0x0000005800007202 */ /* 0x000fe20000000f00 */
[----:B------:R-:W-:Y:S01]  /*62f0*/  IMAD.MOV.U32 R182, RZ, RZ, R89 ;  /* 0x000000ffffb67224 */ /* 0x000fe200078e0059 */
[----:B------:R-:W-:Y:S01]  /*6300*/  MOV R5, R90 ;  /* 0x0000005a00057202 */ /* 0x000fe20000000f00 */
[----:B------:R-:W-:Y:S01]  /*6310*/  IMAD.MOV.U32 R2, RZ, RZ, R91 ;  /* 0x000000ffff027224 */ /* 0x000fe200078e005b */
[----:B------:R-:W-:Y:S01]  /*6320*/  MOV R178, R92 ;  /* 0x0000005c00b27202 */ /* 0x000fe20000000f00 */
[----:B------:R-:W-:Y:S01]  /*6330*/  IMAD.MOV.U32 R179, RZ, RZ, R93 ;  /* 0x000000ffffb37224 */ /* 0x000fe200078e005d */
[----:B------:R-:W-:Y:S10]  /*6340*/  BRA.U !UP0, `(.L_x_1) ;  /* 0xffffffc5086c7547 */ /* 0x000ff4000b83ffff */
.L_x_0:
[----:B------:R-:W0:Y:S01]  /*6350*/  S2R R35, SR_TID.X ;  /* 0x0000000000237919 */ /* 0x000e220000002100 */
[C---:B------:R-:W-:Y:S01]  /*6360*/  FSETP.GEU.AND P6, PT, R181.reuse, 1.175494350822287508e-38, PT ;  /* 0x00800000b500780b */ /* 0x040fe20003fce000 */
[----:B------:R-:W1:Y:S01]  /*6370*/  LDCU.64 UR4, c[0x0][0x3e0] ;  /* 0x00007c00ff0477ac */ /* 0x000e620008000a00 */
[C---:B------:R-:W-:Y:S02]  /*6380*/  FSETP.GT.AND P3, PT, |R180|.reuse, 8.50705917302346158658e+37, PT ;  /* 0x7e800000b400780b */ /* 0x040fe40003f64200 */
[C---:B------:R-:W-:Y:S02]  /*6390*/  FSETP.GT.AND P4, PT, |R181|.reuse, 8.50705917302346158658e+37, PT ;  /* 0x7e800000b500780b */ /* 0x040fe40003f84200 */
[C---:B------:R-:W-:Y:S02]  /*63a0*/  FSETP.GEU.AND P2, PT, |R180|.reuse, 1.175494350822287508e-38, PT ;  /* 0x00800000b400780b */ /* 0x040fe40003f4e200 */
[----:B------:R-:W-:Y:S02]  /*63b0*/  FSETP.GEU.AND P5, PT, |R181|, 1.175494350822287508e-38, PT ;  /* 0x00800000b500780b */ /* 0x000fe40003fae200 */
[----:B------:R-:W-:-:S05]  /*63c0*/  FSETP.GEU.AND P1, PT, R180, 1.175494350822287508e-38, PT ;  /* 0x00800000b400780b */ /* 0x000fca0003f2e000 */
[----:B------:R-:W-:Y:S01]  /*63d0*/  @P3 FMUL R81, R81, 0.25 ;  /* 0x3e80000051513820 */ /* 0x000fe20000400000 */
[----:B------:R-:W-:Y:S01]  /*63e0*/  @P3 FMUL R80, R80, 0.25 ;  /* 0x3e80000050503820 */ /* 0x000fe20000400000 */
[----:B------:R-:W-:Y:S01]  /*63f0*/  @P4 FMUL R83, R83, 0.25 ;  /* 0x3e80000053534820 */ /* 0x000fe20000400000 */
[----:B------:R-:W-:Y:S01]  /*6400*/  @P4 FMUL R82, R82, 0.25 ;  /* 0x3e80000052524820 */ /* 0x000fe20000400000 */
[----:B------:R-:W-:Y:S01]  /*6410*/  @P4 FMUL R87, R87, 0.25 ;  /* 0x3e80000057574820 */ /* 0x000fe20000400000 */
[----:B------:R-:W-:Y:S01]  /*6420*/  @P4 FMUL R86, R86, 0.25 ;  /* 0x3e80000056564820 */ /* 0x000fe20000400000 */
[----:B------:R-:W-:Y:S01]  /*6430*/  @!P5 FMUL R83, R83, 16777216 ;  /* 0x4b8000005353d820 */ /* 0x000fe20000400000 */
[----:B------:R-:W-:Y:S01]  /*6440*/  @!P5 FMUL R82, R82, 16777216 ;  /* 0x4b8000005252d820 */ /* 0x000fe20000400000 */
[----:B------:R-:W-:Y:S01]  /*6450*/  @!P5 FMUL R87, R87, 16777216 ;  /* 0x4b8000005757d820 */ /* 0x000fe20000400000 */
[----:B------:R-:W-:Y:S01]  /*6460*/  @!P5 FMUL R86, R86, 16777216 ;  /* 0x4b8000005656d820 */ /* 0x000fe20000400000 */
[----:B------:R-:W-:Y:S01]  /*6470*/  @P3 FMUL R85, R85, 0.25 ;  /* 0x3e80000055553820 */ /* 0x000fe20000400000 */
[----:B------:R-:W-:Y:S01]  /*6480*/  @P3 FMUL R84, R84, 0.25 ;  /* 0x3e80000054543820 */ /* 0x000fe20000400000 */
[----:B------:R-:W-:Y:S01]  /*6490*/  @!P2 FMUL R81, R81, 16777216 ;  /* 0x4b8000005151a820 */ /* 0x000fe20000400000 */
[----:B------:R-:W-:Y:S01]  /*64a0*/  @!P2 FMUL R80, R80, 16777216 ;  /* 0x4b8000005050a820 */ /* 0x000fe20000400000 */
[----:B------:R-:W-:Y:S01]  /*64b0*/  @!P2 FMUL R85, R85, 16777216 ;  /* 0x4b8000005555a820 */ /* 0x000fe20000400000 */
[----:B------:R-:W-:Y:S01]  /*64c0*/  @!P2 FMUL R84, R84, 16777216 ;  /* 0x4b8000005454a820 */ /* 0x000fe20000400000 */
[----:B0-----:R-:W-:Y:S01]  /*64d0*/  SHF.R.S32.HI R2, RZ, 0x3, R35 ;  /* 0x00000003ff027819 */ /* 0x001fe20000011423 */
[----:B-1----:R-:W-:Y:S01]  /*64e0*/  UIMAD UR4, UR9, UR4, URZ ;  /* 0x00000004090472a4 */ /* 0x002fe2000f8e02ff */
[----:B------:R-:W-:-:S02]  /*64f0*/  SHF.L.U32 R0, R35, 0x1, RZ ;  /* 0x0000000123007819 */ /* 0x000fc400000006ff */
[----:B------:R-:W-:Y:S01]  /*6500*/  SGXT R2, R2, 0x1 ;  /* 0x000000010202781a */ /* 0x000fe20000000200 */
[----:B------:R-:W-:Y:S01]  /*6510*/  USHF.L.U32 UR6, UR4, 0x1, URZ ;  /* 0x0000000104067899 */ /* 0x000fe200080006ff */
[----:B------:R-:W-:Y:S02]  /*6520*/  SHF.R.S32.HI R5, RZ, 0x4, R35 ;  /* 0x00000004ff057819 */ /* 0x000fe40000011423 */
[----:B------:R-:W-:Y:S02]  /*6530*/  LOP3.LUT R4, R2, 0x440, RZ, 0xc0, !PT ;  /* 0x0000044002047812 */ /* 0x000fe400078ec0ff */
[C---:B------:R-:W-:Y:S02]  /*6540*/  LOP3.LUT R3, R35.reuse, 0x60, RZ, 0xc0, !PT ;  /* 0x0000006023037812 */ /* 0x040fe400078ec0ff */
[----:B------:R-:W-:Y:S02]  /*6550*/  LOP3.LUT R0, R0, 0x3c, RZ, 0xc0, !PT ;  /* 0x0000003c00007812 */ /* 0x000fe400078ec0ff */
[----:B------:R-:W-:-:S02]  /*6560*/  SHF.L.U32 R2, R35, 0x6, RZ ;  /* 0x0000000623027819 */ /* 0x000fc400000006ff */
[----:B------:R-:W-:Y:S01]  /*6570*/  LOP3.LUT R7, R35, 0x7, RZ, 0xc0, !PT ;  /* 0x0000000723077812 */ /* 0x000fe200078ec0ff */
[----:B------:R-:W-:Y:S01]  /*6580*/  IMAD R3, R3, 0x8, R0 ;  /* 0x0000000803037824 */ /* 0x000fe200078e0200 */
[----:B------:R-:W-:Y:S01]  /*6590*/  SGXT R5, R5, 0x1 ;  /* 0x000000010505781a */ /* 0x000fe20000000200 */
[----:B------:R-:W-:Y:S01]  /*65a0*/  IMAD.SHL.U32 R0, R35, 0x4, RZ ;  /* 0x0000000423007824 */ /* 0x000fe200078e00ff */
[----:B------:R-:W-:Y:S02]  /*65b0*/  LOP3.LUT R2, R2, 0x40, RZ, 0xc0, !PT ;  /* 0x0000004002027812 */ /* 0x000fe400078ec0ff */
[----:B------:R-:W-:Y:S02]  /*65c0*/  LOP3.LUT R5, R5, 0x804, RZ, 0xc0, !PT ;  /* 0x0000080405057812 */ /* 0x000fe400078ec0ff */
[----:B------:R-:W-:Y:S01]  /*65d0*/  LEA R4, R7, R4, 0x3 ;  /* 0x0000000407047211 */ /* 0x000fe200078e18ff */
[----:B------:R-:W-:Y:S02]  /*65e0*/  IMAD.IADD R29, R2, 0x1, R3 ;  /* 0x00000001021d7824 */ /* 0x000fe400078e0203 */
[----:B------:R-:W-:Y:S01]  /*65f0*/  FMUL R2, R181, 8388608 ;  /* 0x4b000000b5027820 */ /* 0x000fe20000400000 */
[----:B------:R-:W-:-:S02]  /*6600*/  LOP3.LUT R5, R5, 0x80, R0, 0xf8, !PT ;  /* 0x0000008005057812 */ /* 0x000fc400078ef800 */
[--C-:B------:R-:W-:Y:S02]  /*6610*/  LOP3.LUT R4, R4, 0x40, R35.reuse, 0x78, !PT ;  /* 0x0000004004047812 */ /* 0x100fe400078e7823 */
[----:B------:R-:W-:Y:S02]  /*6620*/  SHF.R.U32.HI R3, RZ, 0x1, R35 ;  /* 0x00000001ff037819 */ /* 0x000fe40000011623 */
[----:B------:R-:W-:Y:S01]  /*6630*/  LOP3.LUT R30, R5, R4, RZ, 0xfc, !PT ;  /* 0x00000004051e7212 */ /* 0x000fe200078efcff */
[----:B------:R-:W-:Y:S01]  /*6640*/  BAR.SYNC.DEFER_BLOCKING 0x0 ;  /* 0x0000000000007b1d */ /* 0x000fe20000010000 */
[----:B------:R-:W-:Y:S01]  /*6650*/  FSEL R33, R2, R181, !P6 ;  /* 0x000000b502217208 */ /* 0x000fe20007000000 */
[----:B------:R-:W-:Y:S01]  /*6660*/  @P4 FMUL R181, R181, 0.25 ;  /* 0x3e800000b5b54820 */ /* 0x000fe20000400000 */
[----:B------:R-:W-:Y:S02]  /*6670*/  LOP3.LUT R2, R3, 0xc, RZ, 0xc0, !PT ;  /* 0x0000000c03027812 */ /* 0x000fe400078ec0ff */
[----:B------:R-:W-:Y:S01]  /*6680*/  LEA R5, R7, UR8, 0x4 ;  /* 0x0000000807057c11 */ /* 0x000fe2000f8e20ff */
[----:B------:R-:W-:Y:S01]  /*6690*/  @!P5 FMUL R181, R181, 16777216 ;  /* 0x4b800000b5b5d820 */ /* 0x000fe20000400000 */
[----:B------:R-:W-:-:S02]  /*66a0*/  LOP3.LUT R6, R35, 0x7f, RZ, 0xc0, !PT ;  /* 0x0000007f23067812 */ /* 0x000fc400078ec0ff */
[----:B------:R-:W-:Y:S01]  /*66b0*/  IADD3 R40, PT, PT, R2, R5, RZ ;  /* 0x0000000502287210 */ /* 0x000fe20007ffe0ff */
[----:B------:R-:W-:Y:S01]  /*66c0*/  FMUL R2, R180, 8388608 ;  /* 0x4b000000b4027820 */ /* 0x000fe20000400000 */
[----:B------:R-:W-:Y:S01]  /*66d0*/  IADD3 R5, PT, PT, R33, -0x3f3504f3, RZ ;  /* 0xc0cafb0d21057810 */ /* 0x000fe20007ffe0ff */
[----:B------:R-:W0:Y:S01]  /*66e0*/  MUFU.RCP R3, R181 ;  /* 0x000000b500037308 */ /* 0x000e220000001000 */
[C---:B------:R-:W-:Y:S02]  /*66f0*/  FSETP.GEU.AND P4, PT, R179.reuse, 1.175494350822287508e-38, PT ;  /* 0x00800000b300780b */ /* 0x040fe40003f8e000 */
[----:B------:R-:W-:Y:S01]  /*6700*/  FSEL R31, R2, R180, !P1 ;  /* 0x000000b4021f7208 */ /* 0x000fe20004800000 */
[----:B------:R-:W-:Y:S01]  /*6710*/  @P3 FMUL R180, R180, 0.25 ;  /* 0x3e800000b4b43820 */ /* 0x000fe20000400000 */
[C---:B------:R-:W-:Y:S01]  /*6720*/  FMUL R2, R179.reuse, 8388608 ;  /* 0x4b000000b3027820 */ /* 0x040fe20000400000 */
[----:B------:R-:W-:Y:S02]  /*6730*/  ISETP.GE.U32.AND P0, PT, R6, 0x20, PT ;  /* 0x000000200600780c */ /* 0x000fe40003f06070 */
[----:B------:R-:W-:Y:S01]  /*6740*/  FSEL R4, RZ, -23, P6 ;  /* 0xc1b80000ff047808 */ /* 0x000fe20003000000 */
[----:B------:R-:W-:Y:S01]  /*6750*/  @!P2 FMUL R180, R180, 16777216 ;  /* 0x4b800000b4b4a820 */ /* 0x000fe20000400000 */
[----:B------:R-:W-:-:S02]  /*6760*/  FSETP.GT.AND P6, PT, |R179|, 8.50705917302346158658e+37, PT ;  /* 0x7e800000b300780b */ /* 0x000fc40003fc4200 */
[----:B------:R-:W-:Y:S01]  /*6770*/  LOP3.LUT R6, R5, 0xff800000, RZ, 0xc0, !PT ;  /* 0xff80000005067812 */ /* 0x000fe200078ec0ff */
[----:B------:R-:W1:Y:S01]  /*6780*/  MUFU.RCP R8, R180 ;  /* 0x000000b400087308 */ /* 0x000e620000001000 */
[----:B------:R-:W-:Y:S02]  /*6790*/  FSEL R57, R2, R179, !P4 ;  /* 0x000000b302397208 */ /* 0x000fe40006000000 */
[----:B------:R-:W-:Y:S01]  /*67a0*/  FSEL R2, RZ, -23, P1 ;  /* 0xc1b80000ff027808 */ /* 0x000fe20000800000 */
[C---:B0-----:R-:W-:Y:S01]  /*67b0*/  FMUL R21, R3.reuse, R83 ;  /* 0x0000005303157220 */ /* 0x041fe20000400000 */
[C---:B------:R-:W-:Y:S01]  /*67c0*/  FSETP.GT.AND P1, PT, |R178|.reuse, 8.50705917302346158658e+37, PT ;  /* 0x7e800000b200780b */ /* 0x040fe20003f24200 */
[----:B------:R-:W-:Y:S01]  /*67d0*/  FMUL R22, R3, R82 ;  /* 0x0000005203167220 */ /* 0x000fe20000400000 */
[----:B------:R-:W-:Y:S01]  /*67e0*/  FSETP.GEU.AND P5, PT, |R179|, 1.175494350822287508e-38, PT ;  /* 0x00800000b300780b */ /* 0x000fe20003fae200 */
[----:B------:R-:W-:Y:S01]  /*67f0*/  FMUL R26, R3, R87 ;  /* 0x00000057031a7220 */ /* 0x000fe20000400000 */
[----:B------:R-:W-:Y:S01]  /*6800*/  I2FP.F32.S32 R7, R6 ;  /* 0x0000000600077245 */ /* 0x000fe20000201400 */
[----:B------:R-:W-:Y:S01]  /*6810*/  @P6 FMUL R179, R179, 0.25 ;  /* 0x3e800000b3b36820 */ /* 0x000fe20000400000 */
[C---:B------:R-:W-:Y:S01]  /*6820*/  FSETP.GEU.AND P3, PT, |R178|.reuse, 1.175494350822287508e-38, PT ;  /* 0x00800000b200780b */ /* 0x040fe20003f6e200 */
[----:B------:R-:W-:Y:S01]  /*6830*/  FMUL R25, R3, R86 ;  /* 0x0000005603197220 */ /* 0x000fe20000400000 */
[C---:B------:R-:W-:Y:S01]  /*6840*/  FSETP.GEU.AND P2, PT, R178.reuse, 1.175494350822287508e-38, PT ;  /* 0x00800000b200780b */ /* 0x040fe20003f4e000 */
[----:B------:R-:W-:Y:S01]  /*6850*/  FFMA.FTZ R7, R7, 1.1920928955078125e-07, R4 ;  /* 0x3400000007077823 */ /* 0x000fe20000010004 */
[----:B------:R-:W-:Y:S01]  /*6860*/  FMUL R4, R178, 8388608 ;  /* 0x4b000000b2047820 */ /* 0x000fe20000400000 */
[----:B------:R-:W-:-:S02]  /*6870*/  VIADD R3, R31, 0xc0cafb0d ;  /* 0xc0cafb0d1f037836 */ /* 0x000fc40000000000 */
[C---:B-1----:R-:W-:Y:S01]  /*6880*/  FMUL R23, R8.reuse, R81 ;  /* 0x0000005108177220 */ /* 0x042fe20000400000 */
[C---:B------:R-:W-:Y:S01]  /*6890*/  FMUL R24, R8.reuse, R80 ;  /* 0x0000005008187220 */ /* 0x040fe20000400000 */
[----:B------:R-:W-:Y:S01]  /*68a0*/  FMUL R28, R8, R85 ;  /* 0x00000055081c7220 */ /* 0x000fe20000400000 */
[----:B------:R-:W-:Y:S01]  /*68b0*/  FSEL R32, R4, R178, !P2 ;  /* 0x000000b204207208 */ /* 0x000fe20005000000 */
[----:B------:R-:W-:Y:S01]  /*68c0*/  @P1 FMUL R178, R178, 0.25 ;  /* 0x3e800000b2b21820 */ /* 0x000fe20000400000 */
[----:B------:R-:W-:Y:S01]  /*68d0*/  @!P5 FMUL R179, R179, 16777216 ;  /* 0x4b800000b3b3d820 */ /* 0x000fe20000400000 */
[----:B------:R-:W-:Y:S01]  /*68e0*/  FMUL R27, R8, R84 ;  /* 0x00000054081b7220 */ /* 0x000fe20000400000 */
[----:B------:R-:W-:Y:S01]  /*68f0*/  LOP3.LUT R3, R3, 0xff800000, RZ, 0xc0, !PT ;  /* 0xff80000003037812 */ /* 0x000fe200078ec0ff */
[----:B------:R-:W-:Y:S01]  /*6900*/  @!P3 FMUL R178, R178, 16777216 ;  /* 0x4b800000b2b2b820 */ /* 0x000fe20000400000 */
[----:B------:R-:W0:Y:S01]  /*6910*/  MUFU.RCP R8, R179 ;  /* 0x000000b300087308 */ /* 0x000e220000001000 */
[----:B------:R-:W-:Y:S01]  /*6920*/  @P6 FMUL R75, R75, 0.25 ;  /* 0x3e8000004b4b6820 */ /* 0x000fe20000400000 */
[----:B------:R-:W-:Y:S01]  /*6930*/  @P6 FMUL R74, R74, 0.25 ;  /* 0x3e8000004a4a6820 */ /* 0x000fe20000400000 */
[----:B------:R-:W-:Y:S01]  /*6940*/  @P6 FMUL R79, R79, 0.25 ;  /* 0x3e8000004f4f6820 */ /* 0x000fe20000400000 */
[----:B------:R-:W-:Y:S01]  /*6950*/  @P6 FMUL R78, R78, 0.25 ;  /* 0x3e8000004e4e6820 */ /* 0x000fe20000400000 */
[----:B------:R-:W-:Y:S01]  /*6960*/  I2FP.F32.S32 R5, R3 ;  /* 0x0000000300057245 */ /* 0x000fe20000201400 */
[----:B------:R-:W-:Y:S01]  /*6970*/  @P1 FMUL R72, R72, 0.25 ;  /* 0x3e80000048481820 */ /* 0x000fe20000400000 */
[----:B------:R-:W-:Y:S01]  /*6980*/  IADD3 R9, PT, PT, R57, -0x3f3504f3, RZ ;  /* 0xc0cafb0d39097810 */ /* 0x000fe20007ffe0ff */
[----:B------:R-:W1:Y:S01]  /*6990*/  MUFU.RCP R12, R178 ;  /* 0x000000b2000c7308 */ /* 0x000e620000001000 */
[----:B------:R-:W-:Y:S01]  /*69a0*/  @P1 FMUL R76, R76, 0.25 ;  /* 0x3e8000004c4c1820 */ /* 0x000fe20000400000 */
[----:B------:R-:W-:Y:S01]  /*69b0*/  @!P5 FMUL R75, R75, 16777216 ;  /* 0x4b8000004b4bd820 */ /* 0x000fe20000400000 */
[----:B------:R-:W-:Y:S01]  /*69c0*/  @!P5 FMUL R74, R74, 16777216 ;  /* 0x4b8000004a4ad820 */ /* 0x000fe20000400000 */
[----:B------:R-:W-:Y:S01]  /*69d0*/  @!P5 FMUL R79, R79, 16777216 ;  /* 0x4b8000004f4fd820 */ /* 0x000fe20000400000 */
[----:B------:R-:W-:Y:S01]  /*69e0*/  @!P5 FMUL R78, R78, 16777216 ;  /* 0x4b8000004e4ed820 */ /* 0x000fe20000400000 */
[----:B------:R-:W-:Y:S01]  /*69f0*/  @P1 FMUL R73, R73, 0.25 ;  /* 0x3e80000049491820 */ /* 0x000fe20000400000 */
[----:B------:R-:W-:Y:S01]  /*6a00*/  @P1 FMUL R77, R77, 0.25 ;  /* 0x3e8000004d4d1820 */ /* 0x000fe20000400000 */
[----:B------:R-:W-:Y:S01]  /*6a10*/  LOP3.LUT R10, R9, 0xff800000, RZ, 0xc0, !PT ;  /* 0xff800000090a7812 */ /* 0x000fe200078ec0ff */
[----:B------:R-:W-:Y:S01]  /*6a20*/  FFMA.FTZ R2, R5, 1.1920928955078125e-07, R2 ;  /* 0x3400000005027823 */ /* 0x000fe20000010002 */
[----:B------:R-:W-:-:S02]  /*6a30*/  VIADD R5, R32, 0xc0cafb0d ;  /* 0xc0cafb0d20057836 */ /* 0x000fc40000000000 */
[----:B------:R-:W-:Y:S01]  /*6a40*/  @!P3 FMUL R72, R72, 16777216 ;  /* 0x4b8000004848b820 */ /* 0x000fe20000400000 */
[----:B------:R-:W-:Y:S01]  /*6a50*/  @!P3 FMUL R76, R76, 16777216 ;  /* 0x4b8000004c4cb820 */ /* 0x000fe20000400000 */
[C---:B0-----:R-:W-:Y:S01]  /*6a60*/  FMUL R13, R8.reuse, R75 ;  /* 0x0000004b080d7220 */ /* 0x041fe20000400000 */
[C---:B------:R-:W-:Y:S01]  /*6a70*/  FMUL R14, R8.reuse, R74 ;  /* 0x0000004a080e7220 */ /* 0x040fe20000400000 */
[C---:B------:R-:W-:Y:S01]  /*6a80*/  FMUL R18, R8.reuse, R79 ;  /* 0x0000004f08127220 */ /* 0x040fe20000400000 */
[----:B------:R-:W-:Y:S01]  /*6a90*/  FMUL R17, R8, R78 ;  /* 0x0000004e08117220 */ /* 0x000fe20000400000 */
[----:B------:R-:W-:Y:S01]  /*6aa0*/  FSEL R8, RZ, -23, P4 ;  /* 0xc1b80000ff087808 */ /* 0x000fe20002000000 */
[----:B------:R-:W-:Y:S01]  /*6ab0*/  @!P3 FMUL R73, R73, 16777216 ;  /* 0x4b8000004949b820 */ /* 0x000fe20000400000 */
[----:B------:R-:W-:Y:S01]  /*6ac0*/  @!P3 FMUL R77, R77, 16777216 ;  /* 0x4b8000004d4db820 */ /* 0x000fe20000400000 */
[----:B------:R-:W-:Y:S01]  /*6ad0*/  I2FP.F32.S32 R11, R10 ;  /* 0x0000000a000b7245 */ /* 0x000fe20000201400 */
[C---:B-1----:R-:W-:Y:S01]  /*6ae0*/  FMUL R16, R12.reuse, R72 ;  /* 0x000000480c107220 */ /* 0x042fe20000400000 */
[C---:B------:R-:W-:Y:S01]  /*6af0*/  FMUL R19, R12.reuse, R76 ;  /* 0x0000004c0c137220 */ /* 0x040fe20000400000 */
[----:B------:R-:W-:Y:S01]  /*6b00*/  LOP3.LUT R5, R5, 0xff800000, RZ, 0xc0, !PT ;  /* 0xff80000005057812 */ /* 0x000fe200078ec0ff */
[C---:B------:R-:W-:Y:S01]  /*6b10*/  FMUL R15, R12.reuse, R73 ;  /* 0x000000490c0f7220 */ /* 0x040fe20000400000 */
[----:B------:R-:W-:Y:S01]  /*6b20*/  FMUL R20, R12, R77 ;  /* 0x0000004d0c147220 */ /* 0x000fe20000400000 */
[----:B------:R-:W-:Y:S01]  /*6b30*/  FFMA.FTZ R12, R11, 1.1920928955078125e-07, R8 ;  /* 0x340000000b0c7823 */ /* 0x000fe20000010008 */
[----:B------:R-:W-:Y:S01]  /*6b40*/  F2FP.BF16.F32.PACK_AB R24, R24, R27 ;  /* 0x0000001b1818723e */ /* 0x000fe200000010ff */
[----:B------:R-:W-:Y:S01]  /*6b50*/  IMAD.IADD R3, R31, 0x1, -R3 ;  /* 0x000000011f037824 */ /* 0x000fe200078e0a03 */
[----:B------:R-:W-:Y:S01]  /*6b60*/  F2FP.BF16.F32.PACK_AB R23, R23, R28 ;  /* 0x0000001c1717723e */ /* 0x000fe200000010ff */
[----:B------:R-:W-:Y:S01]  /*6b70*/  IMAD.IADD R6, R33, 0x1, -R6 ;  /* 0x0000000121067824 */ /* 0x000fe200078e0a06 */
[----:B------:R-:W-:Y:S01]  /*6b80*/  F2FP.BF16.F32.PACK_AB R22, R22, R25 ;  /* 0x000000191616723e */ /* 0x000fe200000010ff */
[----:B------:R-:W-:Y:S01]  /*6b90*/  FADD R3, R3, -1 ;  /* 0xbf80000003037421 */ /* 0x000fe20000000000 */
[----:B------:R-:W-:Y:S01]  /*6ba0*/  F2FP.BF16.F32.PACK_AB R21, R21, R26 ;  /* 0x0000001a1515723e */ /* 0x000fe200000010ff */
[----:B------:R-:W-:Y:S01]  /*6bb0*/  FADD R6, R6, -1 ;  /* 0xbf80000006067421 */ /* 0x000fe20000000000 */
[----:B------:R-:W-:Y:S01]  /*6bc0*/  LOP3.LUT R8, R29, 0x40, RZ, 0x3c, !PT ;  /* 0x000000401d087812 */ /* 0x000fe200078e3cff */
[----:B------:R-:W-:Y:S01]  /*6bd0*/  STS [R29+UR8], R24 ;  /* 0x000000181d007988 */ /* 0x000fe20008000808 */
[----:B------:R-:W-:Y:S01]  /*6be0*/  FSEL R4, RZ, -23, P2 ;  /* 0xc1b80000ff047808 */ /* 0x000fe20001000000 */
[----:B------:R-:W0:Y:S01]  /*6bf0*/  LDC R26, c[0x0][0x3e8] ;  /* 0x0000fa00ff1a7b82 */ /* 0x000e220000000800 */
[----:B------:R-:W-:Y:S01]  /*6c00*/  I2FP.F32.S32 R9, R5 ;  /* 0x0000000500097245 */ /* 0x000fe20000201400 */
[----:B------:R-:W-:Y:S01]  /*6c10*/  STS [R29+UR8+0x80], R23 ;  /* 0x000080171d007988 */ /* 0x000fe20008000808 */
[----:B------:R-:W-:Y:S01]  /*6c20*/  F2FP.BF16.F32.PACK_AB R16, R16, R19 ;  /* 0x000000131010723e */ /* 0x000fe200000010ff */
[----:B------:R-:W-:Y:S01]  /*6c30*/  IMAD.IADD R10, R57, 0x1, -R10 ;  /* 0x00000001390a7824 */ /* 0x000fe200078e0a0a */
[----:B------:R-:W-:Y:S01]  /*6c40*/  MOV R19, 0x3dc6b27f ;  /* 0x3dc6b27f00137802 */ /* 0x000fe20000000f00 */
[----:B------:R-:W-:Y:S01]  /*6c50*/  STS [R8+UR8+0x400], R22 ;  /* 0x0004001608007988 */ /* 0x000fe20008000808 */
[----:B------:R-:W-:Y:S01]  /*6c60*/  FFMA.FTZ R9, R9, 1.1920928955078125e-07, R4 ;  /* 0x3400000009097823 */ /* 0x000fe20000010004 */
[----:B------:R-:W-:Y:S01]  /*6c70*/  F2FP.BF16.F32.PACK_AB R15, R15, R20 ;  /* 0x000000140f0f723e */ /* 0x000fe200000010ff */
[----:B------:R-:W-:Y:S01]  /*6c80*/  FADD R10, R10, -1 ;  /* 0xbf8000000a0a7421 */ /* 0x000fe20000000000 */
[----:B------:R1:W-:Y:S01]  /*6c90*/  STS [R8+UR8+0x480], R21 ;  /* 0x0004801508007988 */ /* 0x0003e20008000808 */
[----:B------:R-:W-:Y:S01]  /*6ca0*/  FFMA.FTZ R4, R3, R19, -0.16845393180847167969 ;  /* 0xbe2c7f3003047423 */ /* 0x000fe20000010013 */
[----:B------:R-:W-:-:S02]  /*6cb0*/  LOP3.LUT R11, R29, 0x4, RZ, 0x3c, !PT ;  /* 0x000000041d0b7812 */ /* 0x000fc400078e3cff */
[----:B------:R-:W-:Y:S01]  /*6cc0*/  SHF.R.U32.HI R35, RZ, 0x5, R35 ;  /* 0x00000005ff237819 */ /* 0x000fe20000011623 */
[----:B------:R-:W-:Y:S01]  /*6cd0*/  FFMA.FTZ R4, R3, R4, 0.1716887056827545166 ;  /* 0x3e2fcf2a03047423 */ /* 0x000fe20000010004 */
[----:B------:R-:W-:Y:S01]  /*6ce0*/  F2FP.BF16.F32.PACK_AB R14, R14, R17 ;  /* 0x000000110e0e723e */ /* 0x000fe200000010ff */
[----:B------:R-:W-:Y:S01]  /*6cf0*/  STS [R11+UR8+0x800], R16 ;  /* 0x000800100b007988 */ /* 0x000fe20008000808 */
[----:B------:R-:W-:Y:S01]  /*6d00*/  LOP3.LUT R17, R29, 0x44, RZ, 0x3c, !PT ;  /* 0x000000441d117812 */ /* 0x000fe200078e3cff */
[C---:B------:R-:W-:Y:S01]  /*6d10*/  FFMA.FTZ R4, R3.reuse, R4, -0.17900948226451873779 ;  /* 0xbe374e4303047423 */ /* 0x040fe20000010004 */
[----:B-1----:R-:W-:Y:S01]  /*6d20*/  IADD3 R8, PT, PT, R32, -R5, RZ ;  /* 0x8000000520087210 */ /* 0x002fe20007ffe0ff */
[C---:B------:R-:W-:Y:S01]  /*6d30*/  FFMA.FTZ R5, R6.reuse, R19, -0.16845393180847167969 ;  /* 0xbe2c7f3006057423 */ /* 0x040fe20000010013 */
[----:B------:R1:W-:Y:S01]  /*6d40*/  STS [R11+UR8+0x880], R15 ;  /* 0x0008800f0b007988 */ /* 0x0003e20008000808 */
[----:B------:R-:W-:Y:S01]  /*6d50*/  FFMA.FTZ R4, R3, R4, 0.20512372255325317383 ;  /* 0x3e520bf403047423 */ /* 0x000fe20000010004 */
[----:B------:R-:W-:Y:S01]  /*6d60*/  SGXT.U32 R23, R35, 0x2 ;  /* 0x000000022317781a */ /* 0x000fe20000000000 */
[----:B------:R-:W-:Y:S01]  /*6d70*/  FFMA.FTZ R5, R6, R5, 0.1716887056827545166 ;  /* 0x3e2fcf2a06057423 */ /* 0x000fe20000010005 */
[----:B------:R-:W-:Y:S01]  /*6d80*/  FADD R8, R8, -1 ;  /* 0xbf80000008087421 */ /* 0x000fe20000000000 */
[----:B------:R-:W-:Y:S01]  /*6d90*/  FFMA.FTZ R4, R3, R4, -0.24046532809734344482 ;  /* 0xbe763c8b03047423 */ /* 0x000fe20000010004 */
[----:B------:R0:W-:Y:S01]  /*6da0*/  STS [R17+UR8+0xc00], R14 ;  /* 0x000c000e11007988 */ /* 0x0001e20008000808 */
[----:B------:R-:W-:Y:S01]  /*6db0*/  FFMA.FTZ R5, R6, R5, -0.17900948226451873779 ;  /* 0xbe374e4306057423 */ /* 0x000fe20000010005 */
[----:B------:R-:W-:Y:S01]  /*6dc0*/  F2FP.BF16.F32.PACK_AB R13, R13, R18 ;  /* 0x000000120d0d723e */ /* 0x000fe200000010ff */
[----:B------:R-:W-:Y:S01]  /*6dd0*/  FFMA.FTZ R4, R3, R4, 0.28857114911079406738 ;  /* 0x3e93bf9903047423 */ /* 0x000fe20000010004 */
[----:B-1----:R-:W-:Y:S01]  /*6de0*/  FFMA.FTZ R11, R8, R19, -0.16845393180847167969 ;  /* 0xbe2c7f30080b7423 */ /* 0x002fe20000010013 */
[----:B------:R-:W-:Y:S01]  /*6df0*/  FFMA.FTZ R5, R6, R5, 0.20512372255325317383 ;  /* 0x3e520bf406057423 */ /* 0x000fe20000010005 */
[----:B------:R-:W-:Y:S01]  /*6e00*/  ISETP.GE.U32.AND P1, PT, R31, 0x7f800000, PT ;  /* 0x7f8000001f00780c */ /* 0x000fe20003f26070 */
[----:B------:R-:W-:Y:S01]  /*6e10*/  FFMA.FTZ R4, R3, R4, -0.36067417263984680176 ;  /* 0xbeb8aa4903047423 */ /* 0x000fe20000010004 */
[----:B------:R-:W-:Y:S01]  /*6e20*/  FFMA.FTZ R11, R8, R11, 0.1716887056827545166 ;  /* 0x3e2fcf2a080b7423 */ /* 0x000fe2000001000b */
[----:B------:R-:W-:Y:S01]  /*6e30*/  FFMA.FTZ R5, R6, R5, -0.24046532809734344482 ;  /* 0xbe763c8b06057423 */ /* 0x000fe20000010005 */
[----:B0-----:R-:W-:Y:S01]  /*6e40*/  IMAD R14, R23, R26, RZ ;  /* 0x0000001a170e7224 */ /* 0x001fe200078e02ff */
[----:B------:R0:W-:Y:S01]  /*6e50*/  STS [R17+UR8+0xc80], R13 ;  /* 0x000c800d11007988 */ /* 0x0001e20008000808 */
[----:B------:R-:W-:Y:S01]  /*6e60*/  FFMA.FTZ R11, R8, R11, -0.17900948226451873779 ;  /* 0xbe374e43080b7423 */ /* 0x000fe2000001000b */
[----:B------:R-:W-:Y:S01]  /*6e70*/  FFMA.FTZ R5, R6, R5, 0.28857114911079406738 ;  /* 0x3e93bf9906057423 */ /* 0x000fe20000010005 */
[C---:B------:R-:W-:Y:S01]  /*6e80*/  FFMA.FTZ R4, R3.reuse, R4, 0.48089820146560668945 ;  /* 0x3ef6384a03047423 */ /* 0x040fe20000010004 */
[----:B------:R-:W-:Y:S01]  /*6e90*/  LEA R15, R26, R14, 0x2 ;  /* 0x0000000e1a0f7211 */ /* 0x000fe200078e10ff */
[----:B------:R-:W-:Y:S01]  /*6ea0*/  FFMA.FTZ R11, R8, R11, 0.20512372255325317383 ;  /* 0x3e520bf4080b7423 */ /* 0x000fe2000001000b */
[----:B------:R-:W-:Y:S01]  /*6eb0*/  FFMA.FTZ R5, R6, R5, -0.36067417263984680176 ;  /* 0xbeb8aa4906057423 */ /* 0x000fe20000010005 */
[----:B------:R-:W-:Y:S01]  /*6ec0*/  BAR.SYNC.DEFER_BLOCKING 0x0 ;  /* 0x0000000000007b1d */ /* 0x000fe20000010000 */
[----:B------:R-:W-:Y:S01]  /*6ed0*/  FFMA.FTZ R4, R3, R4, -0.72134751081466674805 ;  /* 0xbf38aa3b03047423 */ /* 0x000fe20000010004 */
[----:B------:R-:W-:Y:S01]  /*6ee0*/  FFMA.FTZ R11, R8, R11, -0.24046532809734344482 ;  /* 0xbe763c8b080b7423 */ /* 0x000fe2000001000b */
[----:B------:R-:W-:Y:S01]  /*6ef0*/  FFMA.FTZ R5, R6, R5, 0.48089820146560668945 ;  /* 0x3ef6384a06057423 */ /* 0x000fe20000010005 */
[----:B0-----:R-:W-:Y:S01]  /*6f00*/  FFMA.FTZ R13, R10, R19, -0.16845393180847167969 ;  /* 0xbe2c7f300a0d7423 */ /* 0x001fe20000010013 */
[----:B------:R-:W-:-:S02]  /*6f10*/  IMAD R16, R26, 0x4, R15 ;  /* 0x000000041a107824 */ /* 0x000fc400078e020f */
[----:B------:R-:W-:Y:S01]  /*6f20*/  FFMA.FTZ R11, R8, R11, 0.28857114911079406738 ;  /* 0x3e93bf99080b7423 */ /* 0x000fe2000001000b */
[----:B------:R-:W-:Y:S01]  /*6f30*/  FFMA.FTZ R5, R6, R5, -0.72134751081466674805 ;  /* 0xbf38aa3b06057423 */ /* 0x000fe20000010005 */
[----:B------:R-:W-:Y:S01]  /*6f40*/  FFMA.FTZ R13, R10, R13, 0.1716887056827545166 ;  /* 0x3e2fcf2a0a0d7423 */ /* 0x000fe2000001000d */
[C---:B------:R-:W-:Y:S01]  /*6f50*/  FMUL R4, R3.reuse, R4 ;  /* 0x0000000403047220 */ /* 0x040fe20000400000 */
[----:B------:R-:W-:Y:S01]  /*6f60*/  LEA R17, R26, R16, 0x2 ;  /* 0x000000101a117211 */ /* 0x000fe200078e10ff */
[----:B------:R-:W-:Y:S01]  /*6f70*/  FMUL R5, R6, R5 ;  /* 0x0000000506057220 */ /* 0x000fe20000400000 */
[----:B------:R-:W-:Y:S01]  /*6f80*/  FFMA.FTZ R13, R10, R13, -0.17900948226451873779 ;  /* 0xbe374e430a0d7423 */ /* 0x000fe2000001000d */
[----:B------:R-:W-:Y:S01]  /*6f90*/  FFMA.FTZ R11, R8, R11, -0.36067417263984680176 ;  /* 0xbeb8aa49080b7423 */ /* 0x000fe2000001000b */
[----:B------:R-:W-:Y:S01]  /*6fa0*/  FMUL R4, R3, R4 ;  /* 0x0000000403047220 */ /* 0x000fe20000400000 */
[----:B------:R-:W-:Y:S01]  /*6fb0*/  FMUL R5, R6, R5 ;  /* 0x0000000506057220 */ /* 0x000fe20000400000 */
[----:B------:R-:W-:Y:S01]  /*6fc0*/  FFMA.FTZ R13, R10, R13, 0.20512372255325317383 ;  /* 0x3e520bf40a0d7423 */ /* 0x000fe2000001000d */
[----:B------:R-:W-:-:S02]  /*6fd0*/  IMAD R18, R26, 0x4, R17 ;  /* 0x000000041a127824 */ /* 0x000fc400078e0211 */
[----:B------:R-:W-:Y:S01]  /*6fe0*/  FFMA.FTZ R11, R8, R11, 0.48089820146560668945 ;  /* 0x3ef6384a080b7423 */ /* 0x000fe2000001000b */
[----:B------:R-:W-:Y:S01]  /*6ff0*/  FFMA.FTZ R3, R3, 1.4426950216293334961, R4 ;  /* 0x3fb8aa3b03037823 */ /* 0x000fe20000010004 */
[----:B------:R-:W-:Y:S01]  /*7000*/  FFMA.FTZ R13, R10, R13, -0.24046532809734344482 ;  /* 0xbe763c8b0a0d7423 */ /* 0x000fe2000001000d */
[----:B------:R-:W-:Y:S01]  /*7010*/  FFMA.FTZ R6, R6, 1.4426950216293334961, R5 ;  /* 0x3fb8aa3b06067823 */ /* 0x000fe20000010005 */
[----:B------:R-:W-:Y:S01]  /*7020*/  ISETP.GE.U32.AND P4, PT, R32, 0x7f800000, PT ;  /* 0x7f8000002000780c */ /* 0x000fe20003f86070 */
[----:B------:R-:W0:Y:S01]  /*7030*/  LDC.64 R4, c[0x0][0x398] ;  /* 0x0000e600ff047b82 */ /* 0x000e220000000a00 */
[----:B------:R-:W-:Y:S01]  /*7040*/  FFMA.FTZ R11, R8, R11, -0.72134751081466674805 ;  /* 0xbf38aa3b080b7423 */ /* 0x000fe2000001000b */
[----:B------:R-:W-:Y:S01]  /*7050*/  LEA R19, R26, R18, 0x2 ;  /* 0x000000121a137211 */ /* 0x000fe200078e10ff */
[----:B------:R-:W-:Y:S01]  /*7060*/  FFMA.FTZ R13, R10, R13, 0.28857114911079406738 ;  /* 0x3e93bf990a0d7423 */ /* 0x000fe2000001000d */
[----:B------:R-:W-:Y:S01]  /*7070*/  LOP3.LUT R24, R30, 0x4, RZ, 0x3c, !PT ;  /* 0x000000041e187812 */ /* 0x000fe200078e3cff */
[----:B------:R-:W-:Y:S01]  /*7080*/  FMUL R11, R8, R11 ;  /* 0x0000000b080b7220 */ /* 0x000fe20000400000 */
[----:B------:R-:W-:Y:S01]  /*7090*/  ISETP.GE.U32.AND P6, PT, R33, 0x7f800000, PT ;  /* 0x7f8000002100780c */ /* 0x000fe20003fc6070 */
[----:B------:R-:W-:-:S02]  /*70a0*/  IMAD R20, R26, 0x4, R19 ;  /* 0x000000041a147824 */ /* 0x000fc400078e0213 */
[----:B------:R-:W-:Y:S01]  /*70b0*/  FFMA.FTZ R13, R10, R13, -0.36067417263984680176 ;  /* 0xbeb8aa490a0d7423 */ /* 0x000fe2000001000d */
[----:B------:R-:W1:Y:S01]  /*70c0*/  LDS R41, [R30+UR8] ;  /* 0x000000081e297984 */ /* 0x000e620008000800 */
[----:B------:R-:W-:Y:S01]  /*70d0*/  FADD R34, R2, R3 ;  /* 0x0000000302227221 */ /* 0x000fe20000000000 */
[----:B------:R-:W-:Y:S01]  /*70e0*/  FMUL R11, R8, R11 ;  /* 0x0000000b080b7220 */ /* 0x000fe20000400000 */
[----:B------:R-:W-:Y:S01]  /*70f0*/  @P1 MOV R2, 0x7f800000 ;  /* 0x7f80000000021802 */ /* 0x000fe20000000f00 */
[----:B------:R-:W2:Y:S01]  /*7100*/  LDS R49, [R24+UR8] ;  /* 0x0000000818317984 */ /* 0x000ea20008000800 */
[----:B------:R-:W-:Y:S01]  /*7110*/  FFMA.FTZ R13, R10, R13, 0.48089820146560668945 ;  /* 0x3ef6384a0a0d7423 */ /* 0x000fe2000001000d */
[----:B------:R-:W-:Y:S01]  /*7120*/  LEA R21, R26, R20, 0x2 ;  /* 0x000000141a157211 */ /* 0x000fe200078e10ff */
[----:B------:R-:W-:Y:S01]  /*7130*/  FFMA.FTZ R8, R8, 1.4426950216293334961, R11 ;  /* 0x3fb8aa3b08087823 */ /* 0x000fe2000001000b */
[----:B------:R-:W3:Y:S01]  /*7140*/  LDS R43, [R30+UR8+0x100] ;  /* 0x000100081e2b7984 */ /* 0x000ee20008000800 */
[----:B------:R-:W-:Y:S01]  /*7150*/  @P4 MOV R3, 0x7f800000 ;  /* 0x7f80000000034802 */ /* 0x000fe20000000f00 */
[----:B------:R-:W-:Y:S01]  /*7160*/  @P1 FFMA.FTZ R34, R31, R2, +INF ;  /* 0x7f8000001f221423 */ /* 0x000fe20000010002 */
[----:B------:R-:W-:Y:S01]  /*7170*/  ISETP.GE.U32.AND P5, PT, R57, 0x7f800000, PT ;  /* 0x7f8000003900780c */ /* 0x000fe20003fa6070 */
[----:B------:R-:W4:Y:S01]  /*7180*/  LDS R51, [R24+UR8+0x100] ;  /* 0x0001000818337984 */ /* 0x000f220008000800 */
[----:B------:R-:W-:Y:S01]  /*7190*/  FFMA.FTZ R13, R10, R13, -0.72134751081466674805 ;  /* 0xbf38aa3b0a0d7423 */ /* 0x000fe2000001000d */
[----:B------:R-:W-:-:S02]  /*71a0*/  IMAD R2, R252, UR5, RZ ;  /* 0x00000005fc027c24 */ /* 0x000fc4000f8e02ff */
[----:B------:R-:W-:Y:S01]  /*71b0*/  FADD R35, R7, R6 ;  /* 0x0000000607237221 */ /* 0x000fe20000000000 */
[----:B------:R-:W5:Y:S01]  /*71c0*/  LDS R45, [R30+UR8+0x200] ;  /* 0x000200081e2d7984 */ /* 0x000f620008000800 */
[----:B------:R-:W-:Y:S02]  /*71d0*/  IMAD R23, R26, 0x4, R21 ;  /* 0x000000041a177824 */ /* 0x000fe400078e0215 */
[----:B------:R-:W-:Y:S01]  /*71e0*/  FADD R36, R9, R8 ;  /* 0x0000000809247221 */ /* 0x000fe20000000000 */
[----:B------:R-:W-:Y:S01]  /*71f0*/  @P6 MOV R6, 0x7f800000 ;  /* 0x7f80000000066802 */ /* 0x000fe20000000f00 */
[----:B------:R-:W2:Y:S01]  /*7200*/  LDS R53, [R24+UR8+0x200] ;  /* 0x0002000818357984 */ /* 0x000ea20008000800 */
[----:B------:R-:W-:Y:S01]  /*7210*/  @P4 FFMA.FTZ R36, R32, R3, +INF ;  /* 0x7f80000020244423 */ /* 0x000fe20000010003 */
[----:B------:R-:W-:Y:S01]  /*7220*/  FMUL R13, R10, R13 ;  /* 0x0000000d0a0d7220 */ /* 0x000fe20000400000 */
[----:B------:R-:W-:Y:S01]  /*7230*/  IMAD.SHL.U32 R3, R2, 0x2, RZ ;  /* 0x0000000202037824 */ /* 0x000fe200078e00ff */
[----:B------:R-:W3:Y:S01]  /*7240*/  LDS R47, [R30+UR8+0x300] ;  /* 0x000300081e2f7984 */ /* 0x000ee20008000800 */
[----:B------:R-:W-:Y:S01]  /*7250*/  IMAD R25, R26, 0x4, R23 ;  /* 0x000000041a197824 */ /* 0x000fe200078e0217 */
[----:B------:R-:W-:Y:S01]  /*7260*/  UIMAD.WIDE UR4, UR4, 0x2, URZ ;  /* 0x00000002040478a5 */ /* 0x000fe2000f8e02ff */
[----:B------:R-:W-:Y:S01]  /*7270*/  FMUL R13, R10, R13 ;  /* 0x0000000d0a0d7220 */ /* 0x000fe20000400000 */
[----:B------:R-:W3:Y:S01]  /*7280*/  LDS R55, [R24+UR8+0x300] ;  /* 0x0003000818377984 */ /* 0x000ee20008000800 */
[----:B------:R-:W-:Y:S01]  /*7290*/  @P6 FFMA.FTZ R35, R33, R6, +INF ;  /* 0x7f80000021236423 */ /* 0x000fe20000010006 */
[----:B------:R-:W-:Y:S01]  /*72a0*/  FSETP.NEU.AND P1, PT, R32, RZ, PT ;  /* 0x000000ff2000720b */ /* 0x000fe20003f2d000 */
[----:B------:R-:W-:Y:S01]  /*72b0*/  IMAD.HI R2, R2, 0x2, RZ ;  /* 0x0000000202027827 */ /* 0x000fe200078e02ff */
[----:B0-----:R-:W-:-:S03]  /*72c0*/  IADD3 R32, P4, P6, R3, UR6, R4 ;  /* 0x0000000603207c10 */ /* 0x001fc6000fe9e004 */
[----:B------:R-:W-:Y:S01]  /*72d0*/  FFMA.FTZ R13, R10, 1.4426950216293334961, R13 ;  /* 0x3fb8aa3b0a0d7823 */ /* 0x000fe2000001000d */
[----:B------:R-:W-:Y:S01]  /*72e0*/  @P5 MOV R6, 0x7f800000 ;  /* 0x7f80000000065802 */ /* 0x000fe20000000f00 */
[----:B------:R-:W-:Y:S01]  /*72f0*/  IMAD R27, R26, 0x4, R25 ;  /* 0x000000041a1b7824 */ /* 0x000fe200078e0219 */
[----:B------:R-:W-:Y:S01]  /*7300*/  IADD3.X R42, PT, PT, R2, UR5, R5, P4, P6 ;  /* 0x00000005022a7c10 */ /* 0x000fe2000a7ec405 */
[----:B------:R-:W-:Y:S01]  /*7310*/  FADD R37, R12, R13 ;  /* 0x0000000d0c257221 */ /* 0x000fe20000000000 */
[----:B------:R-:W-:Y:S01]  /*7320*/  LEA R2, P4, R14, R32, 0x1 ;  /* 0x000000200e027211 */ /* 0x000fe200078808ff */
[C---:B------:R-:W-:Y:S01]  /*7330*/  IMAD R29, R26.reuse, 0x4, R27 ;  /* 0x000000041a1d7824 */ /* 0x040fe200078e021b */
[----:B------:R-:W-:Y:S01]  /*7340*/  FSETP.NEU.AND P3, PT, R31, RZ, PT ;  /* 0x000000ff1f00720b */ /* 0x000fe20003f6d000 */
[----:B------:R-:W-:Y:S01]  /*7350*/  @P5 FFMA.FTZ R37, R57, R6, +INF ;  /* 0x7f80000039255423 */ /* 0x000fe20000010006 */
[----:B------:R-:W-:Y:S01]  /*7360*/  LEA R4, P6, R15, R32, 0x1 ;  /* 0x000000200f047211 */ /* 0x000fe200078c08ff */
[----:B------:R-:W0:Y:S01]  /*7370*/  LDCU UR4, c[0x0][0x3ec] ;  /* 0x00007d80ff0477ac */ /* 0x000e220008000800 */
[----:B------:R-:W-:-:S02]  /*7380*/  LEA R31, R26, R29, 0x2 ;  /* 0x0000001d1a1f7211 */ /* 0x000fc400078e10ff */
[----:B------:R-:W-:Y:S02]  /*7390*/  LEA R6, P5, R16, R32, 0x1 ;  /* 0x0000002010067211 */ /* 0x000fe400078a08ff */
[----:B------:R-:W-:Y:S02]  /*73a0*/  LEA.HI.X.SX32 R3, R14, R42, 0x1, P4 ;  /* 0x0000002a0e037211 */ /* 0x000fe400020f0eff */
[----:B------:R-:W-:Y:S02]  /*73b0*/  LEA R8, P4, R17, R32, 0x1 ;  /* 0x0000002011087211 */ /* 0x000fe400078808ff */
[----:B------:R-:W-:Y:S01]  /*73c0*/  LEA.HI.X.SX32 R5, R15, R42, 0x1, P6 ;  /* 0x0000002a0f057211 */ /* 0x000fe200030f0eff */
[----:B-1----:R-:W-:Y:S01]  /*73d0*/  STG.E.U16 desc[UR10][R2.64], R41 ;  /* 0x0000002902007986 */ /* 0x002fe2000c10150a */
[----:B------:R-:W-:Y:S01]  /*73e0*/  FSETP.NEU.AND P2, PT, R33, RZ, PT ;  /* 0x000000ff2100720b */ /* 0x000fe20003f4d000 */
[----:B------:R-:W-:Y:S01]  /*73f0*/  IMAD R33, R26, 0x4, R31 ;  /* 0x000000041a217824 */ /* 0x000fe200078e021f */
[----:B------:R-:W-:Y:S01]  /*7400*/  LEA R10, P6, R18, R32, 0x1 ;  /* 0x00000020120a7211 */ /* 0x000fe200078c08ff */
[----:B--2---:R-:W-:Y:S01]  /*7410*/  STG.E.U16 desc[UR10][R4.64], R49 ;  /* 0x0000003104007986 */ /* 0x004fe2000c10150a */
[----:B------:R-:W-:-:S02]  /*7420*/  LEA.HI.X.SX32 R7, R16, R42, 0x1, P5 ;  /* 0x0000002a10077211 */ /* 0x000fc400028f0eff */
[----:B------:R-:W-:Y:S01]  /*7430*/  LEA R12, P5, R19, R32, 0x1 ;  /* 0x00000020130c7211 */ /* 0x000fe200078a08ff */
[----:B0-----:R-:W-:Y:S01]  /*7440*/  UIMAD UR4, UR9, UR4, URZ ;  /* 0x00000004090472a4 */ /* 0x001fe2000f8e02ff */
[----:B------:R-:W-:Y:S01]  /*7450*/  LEA.HI.X.SX32 R9, R17, R42, 0x1, P4 ;  /* 0x0000002a11097211 */ /* 0x000fe200020f0eff */
[----:B---3--:R0:W-:Y:S01]  /*7460*/  STG.E.U16 desc[UR10][R6.64], R43 ;  /* 0x0000002b06007986 */ /* 0x0081e2000c10150a */
[----:B------:R-:W-:Y:S01]  /*7470*/  LEA R14, P4, R20, R32, 0x1 ;  /* 0x00000020140e7211 */ /* 0x000fe200078808ff */
[----:B------:R-:W-:Y:S01]  /*7480*/  USHF.L.U32 UR6, UR4, 0x2, URZ ;  /* 0x0000000204067899 */ /* 0x000fe200080006ff */
[----:B------:R-:W-:Y:S01]  /*7490*/  LEA.HI.X.SX32 R11, R18, R42, 0x1, P6 ;  /* 0x0000002a120b7211 */ /* 0x000fe200030f0eff */
[----:B----4-:R1:W-:Y:S01]  /*74a0*/  STG.E.U16 desc[UR10][R8.64], R51 ;  /* 0x0000003308007986 */ /* 0x0103e2000c10150a */
[----:B------:R-:W-:Y:S01]  /*74b0*/  LEA R16, P6, R21, R32, 0x1 ;  /* 0x0000002015107211 */ /* 0x000fe200078c08ff */
[----:B------:R-:W-:Y:S01]  /*74c0*/  UIMAD.WIDE UR4, UR4, 0x4, URZ ;  /* 0x00000004040478a5 */ /* 0x000fe2000f8e02ff */
[----:B------:R-:W-:Y:S01]  /*74d0*/  LEA.HI.X.SX32 R13, R19, R42, 0x1, P5 ;  /* 0x0000002a130d7211 */ /* 0x000fe200028f0eff */
[----:B-----5:R2:W-:Y:S01]  /*74e0*/  STG.E.U16 desc[UR10][R10.64], R45 ;  /* 0x0000002d0a007986 */ /* 0x0205e2000c10150a */
[----:B------:R-:W-:-:S02]  /*74f0*/  LEA R38, R26, R33, 0x2 ;  /* 0x000000211a267211 */ /* 0x000fc400078e10ff */
[----:B------:R-:W-:Y:S01]  /*7500*/  LEA R18, P5, R23, R32, 0x1 ;  /* 0x0000002017127211 */ /* 0x000fe200078a08ff */
[----:B------:R3:W-:Y:S01]  /*7510*/  STG.E.U16 desc[UR10][R12.64], R53 ;  /* 0x000000350c007986 */ /* 0x0007e2000c10150a */
[----:B------:R-:W-:Y:S01]  /*7520*/  LEA.HI.X.SX32 R15, R20, R42, 0x1, P4 ;  /* 0x0000002a140f7211 */ /* 0x000fe200020f0eff */
[----:B------:R-:W-:Y:S01]  /*7530*/  IMAD R39, R26, 0x4, R38 ;  /* 0x000000041a277824 */ /* 0x000fe200078e0226 */
[----:B------:R-:W-:Y:S01]  /*7540*/  LEA R20, P4, R25, R32, 0x1 ;  /* 0x0000002019147211 */ /* 0x000fe200078808ff */
[----:B0-----:R-:W0:Y:S01]  /*7550*/  LDC.64 R6, c[0x0][0x3a0] ;  /* 0x0000e800ff067b82 */ /* 0x001e220000000a00 */
[----:B------:R-:W-:Y:S01]  /*7560*/  LEA.HI.X.SX32 R17, R21, R42, 0x1, P6 ;  /* 0x0000002a15117211 */ /* 0x000fe200030f0eff */
[----:B------:R4:W-:Y:S01]  /*7570*/  STG.E.U16 desc[UR10][R14.64], R47 ;  /* 0x0000002f0e007986 */ /* 0x0009e2000c10150a */
[----:B------:R-:W-:Y:S02]  /*7580*/  LEA R22, P6, R27, R32, 0x1 ;  /* 0x000000201b167211 */ /* 0x000fe400078c08ff */
[----:B------:R-:W-:Y:S01]  /*7590*/  LEA.HI.X.SX32 R19, R23, R42, 0x1, P5 ;  /* 0x0000002a17137211 */ /* 0x000fe200028f0eff */
[----:B------:R5:W-:Y:S01]  /*75a0*/  STG.E.U16 desc[UR10][R16.64], R55 ;  /* 0x0000003710007986 */ /* 0x000be2000c10150a */
[----:B------:R-:W-:-:S02]  /*75b0*/  LEA R24, P5, R29, R32, 0x1 ;  /* 0x000000201d187211 */ /* 0x000fc400078a08ff */
[----:B------:R-:W-:Y:S02]  /*75c0*/  LEA.HI.X.SX32 R21, R25, R42, 0x1, P4 ;  /* 0x0000002a19157211 */ /* 0x000fe400020f0eff */
[----:B------:R-:W-:Y:S02]  /*75d0*/  LEA R26, P4, R31, R32, 0x1 ;  /* 0x000000201f1a7211 */ /* 0x000fe400078808ff */
[----:B------:R-:W-:Y:S02]  /*75e0*/  LEA.HI.X.SX32 R23, R27, R42, 0x1, P6 ;  /* 0x0000002a1b177211 */ /* 0x000fe400030f0eff */
[----:B-1----:R-:W-:Y:S02]  /*75f0*/  PRMT R9, R41, 0x7632, R9 ;  /* 0x0000763229097816 */ /* 0x002fe40000000009 */
[----:B------:R-:W-:Y:S02]  /*7600*/  LEA R28, P6, R33, R32, 0x1 ;  /* 0x00000020211c7211 */ /* 0x000fe400078c08ff */
[----:B------:R-:W-:Y:S01]  /*7610*/  LEA.HI.X.SX32 R25, R29, R42, 0x1, P5 ;  /* 0x0000002a1d197211 */ /* 0x000fe200028f0eff */
[----:B------:R-:W-:Y:S01]  /*7620*/  STG.E.U16 desc[UR10][R18.64], R9 ;  /* 0x0000000912007986 */ /* 0x000fe2000c10150a */
[----:B------:R-:W-:-:S02]  /*7630*/  PRMT R3, R49, 0x7632, R3 ;  /* 0x0000763231037816 */ /* 0x000fc40000000003 */
[----:B------:R-:W-:Y:S02]  /*7640*/  LEA R30, P5, R38, R32, 0x1 ;  /* 0x00000020261e7211 */ /* 0x000fe400078a08ff */
[----:B------:R-:W-:Y:S01]  /*7650*/  LEA.HI.X.SX32 R27, R31, R42, 0x1, P4 ;  /* 0x0000002a1f1b7211 */ /* 0x000fe200020f0eff */
[----:B------:R1:W-:Y:S01]  /*7660*/  STG.E.U16 desc[UR10][R20.64], R3 ;  /* 0x0000000314007986 */ /* 0x0003e2000c10150a */
[----:B--2---:R-:W-:Y:S02]  /*7670*/  PRMT R11, R43, 0x7632, R11 ;  /* 0x000076322b0b7816 */ /* 0x004fe4000000000b */
[----:B------:R-:W-:Y:S02]  /*7680*/  LEA R32, P4, R39, R32, 0x1 ;  /* 0x0000002027207211 */ /* 0x000fe400078808ff */
[----:B------:R-:W-:Y:S01]  /*7690*/  PRMT R4, R51, 0x7632, R4 ;  /* 0x0000763233047816 */ /* 0x000fe20000000004 */
[----:B------:R-:W-:Y:S01]  /*76a0*/  STG.E.U16 desc[UR10][R22.64], R11 ;  /* 0x0000000b16007986 */ /* 0x000fe2000c10150a */
[----:B---3--:R-:W-:-:S02]  /*76b0*/  PRMT R13, R45, 0x7632, R13 ;  /* 0x000076322d0d7816 */ /* 0x008fc4000000000d */
[-C--:B------:R-:W-:Y:S01]  /*76c0*/  LEA.HI.X.SX32 R29, R33, R42.reuse, 0x1, P6 ;  /* 0x0000002a211d7211 */ /* 0x080fe200030f0eff */
[----:B------:R2:W-:Y:S01]  /*76d0*/  STG.E.U16 desc[UR10][R24.64], R4 ;  /* 0x0000000418007986 */ /* 0x0005e2000c10150a */
[----:B----4-:R-:W-:Y:S02]  /*76e0*/  PRMT R14, R53, 0x7632, R14 ;  /* 0x00007632350e7816 */ /* 0x010fe4000000000e */
[-C--:B------:R-:W-:Y:S01]  /*76f0*/  LEA.HI.X.SX32 R31, R38, R42.reuse, 0x1, P5 ;  /* 0x0000002a261f7211 */ /* 0x080fe200028f0eff */
[----:B------:R3:W-:Y:S01]  /*7700*/  STG.E.U16 desc[UR10][R26.64], R13 ;  /* 0x0000000d1a007986 */ /* 0x0007e2000c10150a */
[----:B------:R-:W-:Y:S02]  /*7710*/  PRMT R15, R47, 0x7632, R15 ;  /* 0x000076322f0f7816 */ /* 0x000fe4000000000f */
[----:B------:R-:W-:Y:S01]  /*7720*/  LEA.HI.X.SX32 R33, R39, R42, 0x1, P4 ;  /* 0x0000002a27217211 */ /* 0x000fe200020f0eff */
[----:B------:R3:W-:Y:S01]  /*7730*/  STG.E.U16 desc[UR10][R28.64], R14 ;  /* 0x0000000e1c007986 */ /* 0x0007e2000c10150a */
[----:B-----5:R-:W-:-:S02]  /*7740*/  PRMT R16, R55, 0x7632, R16 ;  /* 0x0000763237107816 */ /* 0x020fc40000000010 */
[----:B------:R-:W-:Y:S01]  /*7750*/  FSETP.NEU.AND P6, PT, R57, RZ, PT ;  /* 0x000000ff3900720b */ /* 0x000fe20003fcd000 */
[----:B------:R3:W-:Y:S01]  /*7760*/  STG.E.U16 desc[UR10][R30.64], R15 ;  /* 0x0000000f1e007986 */ /* 0x0007e2000c10150a */
[----:B------:R-:W-:Y:S02]  /*7770*/  FSEL R5, R34, -INF , P3 ;  /* 0xff80000022057808 */ /* 0x000fe40001800000 */
[----:B------:R-:W-:Y:S01]  /*7780*/  FSEL R2, R35, -INF , P2 ;  /* 0xff80000023027808 */ /* 0x000fe20001000000 */
[----:B------:R3:W-:Y:S01]  /*7790*/  STG.E.U16 desc[UR10][R32.64], R16 ;  /* 0x0000001020007986 */ /* 0x0007e2000c10150a */
[----:B-1----:R-:W-:Y:S01]  /*77a0*/  FSEL R3, R36, -INF , P1 ;  /* 0xff80000024037808 */ /* 0x002fe20000800000 */
[----:B------:R-:W-:Y:S01]  /*77b0*/  FFMA R88, R5, 0.69314718246459960938, R88 ;  /* 0x3f31721805587823 */ /* 0x000fe20000000058 */
[----:B--2---:R-:W-:Y:S01]  /*77c0*/  FSEL R4, R37, -INF , P6 ;  /* 0xff80000025047808 */ /* 0x004fe20003000000 */
[----:B------:R-:W-:Y:S01]  /*77d0*/  FFMA R89, R2, 0.69314718246459960938, R89 ;  /* 0x3f31721802597823 */ /* 0x000fe20000000059 */
[----:B------:R-:W-:Y:S01]  /*77e0*/  LOP3.LUT R0, R0, 0x70, RZ, 0xc0, !PT ;  /* 0x0000007000007812 */ /* 0x000fe200078ec0ff */
[----:B------:R-:W-:Y:S01]  /*77f0*/  FFMA R90, R3, 0.69314718246459960938, R90 ;  /* 0x3f317218035a7823 */ /* 0x000fe2000000005a */
[----:B------:R-:W-:Y:S01]  /*7800*/  SHF.L.U32 R3, R252, 0x2, RZ ;  /* 0x00000002fc037819 */ /* 0x000fe200000006ff */
[----:B------:R-:W-:Y:S01]  /*7810*/  FFMA R91, R4, 0.69314718246459960938, R91 ;  /* 0x3f317218045b7823 */ /* 0x000fe2000000005b */
[----:B------:R-:W-:Y:S01]  /*7820*/  BAR.SYNC.DEFER_BLOCKING 0x0 ;  /* 0x0000000000007b1d */ /* 0x000fe20000010000 */
[----:B------:R-:W-:Y:S01]  /*7830*/  IMAD.HI R252, R252, 0x4, RZ ;  /* 0x00000004fcfc7827 */ /* 0x000fe200078e02ff */
[----:B0-----:R-:W-:-:S04]  /*7840*/  IADD3 R2, P1, P2, R3, UR6, R6 ;  /* 0x0000000603027c10 */ /* 0x001fc8000fa3e006 */
[----:B------:R-:W-:Y:S01]  /*7850*/  IADD3.X R3, PT, PT, R252, UR5, R7, P1, P2 ;  /* 0x00000005fc037c10 */ /* 0x000fe20008fe4407 */
[----:B------:R3:W-:Y:S01]  /*7860*/  STS.128 [R0+UR8], R88 ;  /* 0x0000005800007988 */ /* 0x0007e20008000c08 */
[----:B------:R-:W-:Y:S06]  /*7870*/  BAR.SYNC.DEFER_BLOCKING 0x0 ;  /* 0x0000000000007b1d */ /* 0x000fec0000010000 */
[----:B------:R-:W-:Y:S05]  /*7880*/  @P0 EXIT ;  /* 0x000000000000094d */ /* 0x000fea0003800000 */
[----:B------:R-:W0:Y:S04]  /*7890*/  LDS R5, [R40] ;  /* 0x0000000028057984 */ /* 0x000e280000000800 */
[----:B0-----:R-:W-:Y:S01]  /*78a0*/  STG.E desc[UR10][R2.64], R5 ;  /* 0x0000000502007986 */ /* 0x001fe2000c10190a */
[----:B------:R-:W-:Y:S05]  /*78b0*/  EXIT ;  /* 0x000000000000794d */ /* 0x000fea0003800000 */
.L_x_2:
[----:B------:R-:W-:-:S00]  /*78c0*/  BRA `(.L_x_2) ;  /* 0xfffffffc00fc7947 */ /* 0x000fc0000383ffff */
[----:B------:R-:W-:-:S00]  /*78d0*/  NOP ;  /* 0x0000000000007918 */ /* 0x000fc00000000000 */
        /* <DEDUP_REMOVED lines=10> */
.L_x_3:


//--------------------- .nv.global.init           --------------------------
	.section	.nv.global.init,"aw",@progbits
.nv.global.init:
	.type		_$_str,@object
	.size		_$_str,(.L_0 - _$_str)
_$_str:
        /*0000*/ 	.byte	0x5f, 0x5f, 0x43, 0x55, 0x44, 0x41, 0x5f, 0x46, 0x54, 0x5a, 0x00
.L_0:


//--------------------- .nv.shared.attn_fwd       --------------------------
	.section	.nv.shared.attn_fwd,"aw",@nobits
	.sectionflags	@""
	.align	16
	.zero		1024


//--------------------- .nv.shared.reserved.0     --------------------------
	.section	.nv.shared.reserved.0,"aw",@nobits
	.weak		__nv_reservedSMEM_offset_0_alias
	.size		__nv_reservedSMEM_offset_0_alias, 0, 64
	.other		__nv_reservedSMEM_offset_0_alias,@"STO_CUDA_RESERVED_SHARED STV_DEFAULT"
__nv_reservedSMEM_offset_0_alias:
	.zero		0
	.zero		64


//--------------------- .nv.constant0.attn_fwd    --------------------------
	.section	.nv.constant0.attn_fwd,"a",@progbits
	.sectionflags	@""
	.align	4
.nv.constant0.attn_fwd:
	.zero		1032


//--------------------- SYMBOLS --------------------------

	.type		.nv.reservedSmem.offset0,@object
	.size		.nv.reservedSmem.offset0,0x4
	.type		.nv.reservedSmem.cap,@object
	.size		.nv.reservedSmem.cap,0x4
